	.target	sm_90a

	.elftype	@"ET_EXEC"


//--------------------- .note.nv.tkinfo           --------------------------
	.section	.note.nv.tkinfo,"",@"SHT_NOTE"
	.sectionflags	@"SHF_NOTE_NV_TKINFO"
	.tkinfo
        /*0018*/ 	.word	0x00000002
        /*0030*/ 	.string	""
        /*0030*/ 	.string	"ptxas"
        /*0030*/ 	.string	"Cuda compilation tools, release 13.0, V13.0.88"
        /*0030*/ 	.string	"Build cuda_13.0.r13.0/compiler.36424714_0"
        /*0030*/ 	.string	"-arch sm_90a -m 64 "



//--------------------- .note.nv.cuinfo           --------------------------
	.section	.note.nv.cuinfo,"",@"SHT_NOTE"
	.sectionflags	@"SHF_NOTE_NV_CUINFO"
        /*0018*/ 	.short	0x0002
        /*001a*/ 	.short	0x005a
        /*001c*/ 	.short	0x0082
	.zero		2


//--------------------- .nv.info                  --------------------------
	.section	.nv.info,"",@"SHT_CUDA_INFO"
	.align	4


	//----- nvinfo : EIATTR_REGCOUNT
	.align		4
        /*0000*/ 	.byte	0x04, 0x2f
        /*0002*/ 	.short	(.L_15 - .L_14)
	.align		4
.L_14:
        /*0004*/ 	.word	index@(_ZN7cutlass13device_kernelINS_4gemm6kernel13GemmUniversalIN4cute5tupleIJiiiiEEENS1_10collective13CollectiveMmaINS1_34MainloopSm90TmaGmmaWarpSpecializedILi4ENS5_IJNS4_1CILi1EEESB_SB_EEENS1_32KernelTmaWarpSpecializedPingpongEEENS5_IJNSA_ILi64EEENSA_ILi128EEESF_EEEfNS5_IJlSB_lEEEfSI_NS4_8TiledMMAINS4_8MMA_AtomIJNS4_4SM904GMMA30MMA_64x128x8_F32TF32TF32_SS_TNILNSM_7ScaleInE1ELSO_1EEEEEENS4_6LayoutISC_NS5_IJNSA_ILi0EEESS_SS_EEEEENS5_IJNS4_10UnderscoreESV_SV_EEEEENS4_13SM90_TMA_LOADENS4_14ComposedLayoutINS4_7SwizzleILi3ELi4ELi3EEENS4_18smem_ptr_flag_bitsILi32EEENSR_INS5_IJNSA_ILi8EEENSA_ILi32EEEEEENS5_IJS15_SB_EEEEEEEvNS4_8identityESY_S19_vS1A_EENS_8epilogue10collective6detail29Sm90TmaWarpSpecializedAdapterINS1D_15DefaultEpilogueIfSI_SI_NS1C_6thread17LinearCombinationIfLi1EffLNS1H_9ScaleType4KindE0ELNS_15FloatRoundStyleE2EfEENS1_15EpilogueDefaultEEEEEvvEEEEvNT_6ParamsE)
        /*0008*/ 	.word	0x000000a8


	//----- nvinfo : EIATTR_FRAME_SIZE
	.align		4
.L_15:
        /*000c*/ 	.byte	0x04, 0x11
        /*000e*/ 	.short	(.L_17 - .L_16)
	.align		4
.L_16:
        /*0010*/ 	.word	index@(_ZN7cutlass13device_kernelINS_4gemm6kernel13GemmUniversalIN4cute5tupleIJiiiiEEENS1_10collective13CollectiveMmaINS1_34MainloopSm90TmaGmmaWarpSpecializedILi4ENS5_IJNS4_1CILi1EEESB_SB_EEENS1_32KernelTmaWarpSpecializedPingpongEEENS5_IJNSA_ILi64EEENSA_ILi128EEESF_EEEfNS5_IJlSB_lEEEfSI_NS4_8TiledMMAINS4_8MMA_AtomIJNS4_4SM904GMMA30MMA_64x128x8_F32TF32TF32_SS_TNILNSM_7ScaleInE1ELSO_1EEEEEENS4_6LayoutISC_NS5_IJNSA_ILi0EEESS_SS_EEEEENS5_IJNS4_10UnderscoreESV_SV_EEEEENS4_13SM90_TMA_LOADENS4_14ComposedLayoutINS4_7SwizzleILi3ELi4ELi3EEENS4_18smem_ptr_flag_bitsILi32EEENSR_INS5_IJNSA_ILi8EEENSA_ILi32EEEEEENS5_IJS15_SB_EEEEEEEvNS4_8identityESY_S19_vS1A_EENS_8epilogue10collective6detail29Sm90TmaWarpSpecializedAdapterINS1D_15DefaultEpilogueIfSI_SI_NS1C_6thread17LinearCombinationIfLi1EffLNS1H_9ScaleType4KindE0ELNS_15FloatRoundStyleE2EfEENS1_15EpilogueDefaultEEEEEvvEEEEvNT_6ParamsE)
        /*0014*/ 	.word	0x00000000


	//----- nvinfo : EIATTR_MIN_STACK_SIZE
	.align		4
.L_17:
        /*0018*/ 	.byte	0x04, 0x12
        /*001a*/ 	.short	(.L_19 - .L_18)
	.align		4
.L_18:
        /*001c*/ 	.word	index@(_ZN7cutlass13device_kernelINS_4gemm6kernel13GemmUniversalIN4cute5tupleIJiiiiEEENS1_10collective13CollectiveMmaINS1_34MainloopSm90TmaGmmaWarpSpecializedILi4ENS5_IJNS4_1CILi1EEESB_SB_EEENS1_32KernelTmaWarpSpecializedPingpongEEENS5_IJNSA_ILi64EEENSA_ILi128EEESF_EEEfNS5_IJlSB_lEEEfSI_NS4_8TiledMMAINS4_8MMA_AtomIJNS4_4SM904GMMA30MMA_64x128x8_F32TF32TF32_SS_TNILNSM_7ScaleInE1ELSO_1EEEEEENS4_6LayoutISC_NS5_IJNSA_ILi0EEESS_SS_EEEEENS5_IJNS4_10UnderscoreESV_SV_EEEEENS4_13SM90_TMA_LOADENS4_14ComposedLayoutINS4_7SwizzleILi3ELi4ELi3EEENS4_18smem_ptr_flag_bitsILi32EEENSR_INS5_IJNSA_ILi8EEENSA_ILi32EEEEEENS5_IJS15_SB_EEEEEEEvNS4_8identityESY_S19_vS1A_EENS_8epilogue10collective6detail29Sm90TmaWarpSpecializedAdapterINS1D_15DefaultEpilogueIfSI_SI_NS1C_6thread17LinearCombinationIfLi1EffLNS1H_9ScaleType4KindE0ELNS_15FloatRoundStyleE2EfEENS1_15EpilogueDefaultEEEEEvvEEEEvNT_6ParamsE)
        /*0020*/ 	.word	0x00000000
.L_19:


//--------------------- .nv.compat                --------------------------
	.section	.nv.compat,"",@"SHT_CUDA_COMPAT_INFO"
	.align	4
        /*0000*/ 	.byte	0x02, 0x09, 0x01, 0x00, 0x02, 0x02, 0x04, 0x00, 0x02, 0x05, 0x05, 0x00, 0x03, 0x07, 0x01, 0x01
        /*0010*/ 	.byte	0x02, 0x03, 0x01, 0x00, 0x02, 0x06, 0x01, 0x00, 0x04, 0x0b, 0x08, 0x00, 0x00, 0x00, 0x00, 0x00
        /*0020*/ 	.byte	0x00, 0x00, 0x00, 0x00


//--------------------- .nv.info._ZN7cutlass13device_kernelINS_4gemm6kernel13GemmUniversalIN4cute5tupleIJiiiiEEENS1_10collective13CollectiveMmaINS1_34MainloopSm90TmaGmmaWarpSpecializedILi4ENS5_IJNS4_1CILi1EEESB_SB_EEENS1_32KernelTmaWarpSpecializedPingpongEEENS5_IJNSA_ILi64EEENSA_ILi128EEESF_EEEfNS5_IJlSB_lEEEfSI_NS4_8TiledMMAINS4_8MMA_AtomIJNS4_4SM904GMMA30MMA_64x128x8_F32TF32TF32_SS_TNILNSM_7ScaleInE1ELSO_1EEEEEENS4_6LayoutISC_NS5_IJNSA_ILi0EEESS_SS_EEEEENS5_IJNS4_10UnderscoreESV_SV_EEEEENS4_13SM90_TMA_LOADENS4_14ComposedLayoutINS4_7SwizzleILi3ELi4ELi3EEENS4_18smem_ptr_flag_bitsILi32EEENSR_INS5_IJNSA_ILi8EEENSA_ILi32EEEEEENS5_IJS15_SB_EEEEEEEvNS4_8identityESY_S19_vS1A_EENS_8epilogue10collective6detail29Sm90TmaWarpSpecializedAdapterINS1D_15DefaultEpilogueIfSI_SI_NS1C_6thread17LinearCombinationIfLi1EffLNS1H_9ScaleType4KindE0ELNS_15FloatRoundStyleE2EfEENS1_15EpilogueDefaultEEEEEvvEEEEvNT_6ParamsE --------------------------
	.section	.nv.info._ZN7cutlass13device_kernelINS_4gemm6kernel13GemmUniversalIN4cute5tupleIJiiiiEEENS1_10collective13CollectiveMmaINS1_34MainloopSm90TmaGmmaWarpSpecializedILi4ENS5_IJNS4_1CILi1EEESB_SB_EEENS1_32KernelTmaWarpSpecializedPingpongEEENS5_IJNSA_ILi64EEENSA_ILi128EEESF_EEEfNS5_IJlSB_lEEEfSI_NS4_8TiledMMAINS4_8MMA_AtomIJNS4_4SM904GMMA30MMA_64x128x8_F32TF32TF32_SS_TNILNSM_7ScaleInE1ELSO_1EEEEEENS4_6LayoutISC_NS5_IJNSA_ILi0EEESS_SS_EEEEENS5_IJNS4_10UnderscoreESV_SV_EEEEENS4_13SM90_TMA_LOADENS4_14ComposedLayoutINS4_7SwizzleILi3ELi4ELi3EEENS4_18smem_ptr_flag_bitsILi32EEENSR_INS5_IJNSA_ILi8EEENSA_ILi32EEEEEENS5_IJS15_SB_EEEEEEEvNS4_8identityESY_S19_vS1A_EENS_8epilogue10collective6detail29Sm90TmaWarpSpecializedAdapterINS1D_15DefaultEpilogueIfSI_SI_NS1C_6thread17LinearCombinationIfLi1EffLNS1H_9ScaleType4KindE0ELNS_15FloatRoundStyleE2EfEENS1_15EpilogueDefaultEEEEEvvEEEEvNT_6ParamsE,"",@"SHT_CUDA_INFO"
	.sectionflags	@""
	.align	4


	//----- nvinfo : EIATTR_CUDA_API_VERSION
	.align		4
        /*0000*/ 	.byte	0x04, 0x37
        /*0002*/ 	.short	(.L_21 - .L_20)
.L_20:
        /*0004*/ 	.word	0x00000082


	//----- nvinfo : EIATTR_KPARAM_INFO
	.align		4
.L_21:
        /*0008*/ 	.byte	0x04, 0x17
        /*000a*/ 	.short	(.L_23 - .L_22)
.L_22:
        /*000c*/ 	.word	0x00000000
        /*0010*/ 	.short	0x0000
        /*0012*/ 	.short	0x0070
        /*0014*/ 	.byte	0x00, 0xf0, 0x01, 0x10


	//----- nvinfo : EIATTR_SPARSE_MMA_MASK
	.align		4
.L_23:
        /*0018*/ 	.byte	0x03, 0x50
        /*001a*/ 	.short	0x0000


	//----- nvinfo : EIATTR_MAXREG_COUNT
	.align		4
        /*001c*/ 	.byte	0x03, 0x1b
        /*001e*/ 	.short	0x00a8


	//----- nvinfo : EIATTR_NUM_BARRIERS
	.align		4
        /*0020*/ 	.byte	0x02, 0x4c
        /*0022*/ 	.byte	0x01
	.zero		1


	//----- nvinfo : EIATTR_EXTERNS
	.align		4
        /*0024*/ 	.byte	0x04, 0x0f
        /*0026*/ 	.short	(.L_25 - .L_24)


	//   ....[0]....
	.align		4
.L_24:
        /*0028*/ 	.word	index@(__assertfail)


	//----- nvinfo : EIATTR_MERCURY_ISA_VERSION
	.align		4
.L_25:
        /*002c*/ 	.byte	0x03, 0x5f
        /*002e*/ 	.short	0x0101


	//----- nvinfo : EIATTR_INT_WARP_WIDE_INSTR_OFFSETS
	.align		4
        /*0030*/ 	.byte	0x04, 0x31
        /*0032*/ 	.short	(.L_27 - .L_26)


	//   ....[0]....
.L_26:
        /*0034*/ 	.word	0x00000470


	//   ....[1]....
        /*0038*/ 	.word	0x00000490


	//   ....[2]....
        /*003c*/ 	.word	0x00000510


	//   ....[3]....
        /*0040*/ 	.word	0x00000520


	//   ....[4]....
        /*0044*/ 	.word	0x00000530


	//   ....[5]....
        /*0048*/ 	.word	0x00000550


	//   ....[6]....
        /*004c*/ 	.word	0x000005b0


	//   ....[7]....
        /*0050*/ 	.word	0x000005d0


	//----- nvinfo : EIATTR_COOP_GROUP_MASK_REGIDS
	.align		4
.L_27:
        /*0054*/ 	.byte	0x04, 0x29
        /*0056*/ 	.short	(.L_29 - .L_28)


	//   ....[0]....
.L_28:
        /*0058*/ 	.word	0xffffffff


	//   ....[1]....
        /*005c*/ 	.word	0xffffffff


	//   ....[2]....
        /*0060*/ 	.word	0xffffffff


	//   ....[3]....
        /*0064*/ 	.word	0xffffffff


	//   ....[4]....
        /*0068*/ 	.word	0xffffffff


	//   ....[5]....
        /*006c*/ 	.word	0xffffffff


	//----- nvinfo : EIATTR_COOP_GROUP_INSTR_OFFSETS
	.align		4
.L_29:
        /*0070*/ 	.byte	0x04, 0x28
        /*0072*/ 	.short	(.L_31 - .L_30)


	//   ....[0]....
.L_30:
        /*0074*/ 	.word	0x00000050


	//   ....[1]....
        /*0078*/ 	.word	0x00000080


	//   ....[2]....
        /*007c*/ 	.word	0x00000180


	//   ....[3]....
        /*0080*/ 	.word	0x00000390


	//   ....[4]....
        /*0084*/ 	.word	0x000003d0


	//   ....[5]....
        /*0088*/ 	.word	0x00000410


	//----- nvinfo : EIATTR_REG_RECONFIG
	.align		4
.L_31:
        /*008c*/ 	.byte	0x01, 0x54
	.zero		2


	//----- nvinfo : EIATTR_SYSCALL_OFFSETS
	.align		4
        /*0090*/ 	.byte	0x04, 0x46
        /*0092*/ 	.short	(.L_33 - .L_32)


	//   ....[0]....
.L_32:
        /*0094*/ 	.word	0x00001770


	//----- nvinfo : EIATTR_MBARRIER_INSTR_OFFSETS
	.align		4
.L_33:
        /*0098*/ 	.byte	0x04, 0x39
        /*009a*/ 	.short	(.L_35 - .L_34)


	//   ....[0]....
.L_34:
        /*009c*/ 	.word	0x00000300
        /*00a0*/ 	.word	0x000000ff
        /*00a4*/ 	.word	0x00000000
        /*00a8*/ 	.short	0x0100
        /*00aa*/ 	.byte	0x09
	.zero		1


	//   ....[1]....
        /*00ac*/ 	.word	0x00000310
        /*00b0*/ 	.word	0x000000ff
        /*00b4*/ 	.word	0x00000020
        /*00b8*/ 	.short	0x0100
        /*00ba*/ 	.byte	0x09
	.zero		1


	//   ....[2]....
        /*00bc*/ 	.word	0x00000320
        /*00c0*/ 	.word	0x000000ff
        /*00c4*/ 	.word	0x00000008
        /*00c8*/ 	.short	0x0100
        /*00ca*/ 	.byte	0x09
	.zero		1


	//   ....[3]....
        /*00cc*/ 	.word	0x00000330
        /*00d0*/ 	.word	0x000000ff
        /*00d4*/ 	.word	0x00000028
        /*00d8*/ 	.short	0x0100
        /*00da*/ 	.byte	0x09
	.zero		1


	//   ....[4]....
        /*00dc*/ 	.word	0x00000340
        /*00e0*/ 	.word	0x000000ff
        /*00e4*/ 	.word	0x00000010
        /*00e8*/ 	.short	0x0100
        /*00ea*/ 	.byte	0x09
	.zero		1


	//   ....[5]....
        /*00ec*/ 	.word	0x00000350
        /*00f0*/ 	.word	0x000000ff
        /*00f4*/ 	.word	0x00000030
        /*00f8*/ 	.short	0x0100
        /*00fa*/ 	.byte	0x09
	.zero		1


	//   ....[6]....
        /*00fc*/ 	.word	0x00000360
        /*0100*/ 	.word	0x000000ff
        /*0104*/ 	.word	0x00000018
        /*0108*/ 	.short	0x0100
        /*010a*/ 	.byte	0x09
	.zero		1


	//   ....[7]....
        /*010c*/ 	.word	0x00000370
        /*0110*/ 	.word	0x000000ff
        /*0114*/ 	.word	0x00000038
        /*0118*/ 	.short	0x0100
        /*011a*/ 	.byte	0x09
	.zero		1


	//   ....[8]....
        /*011c*/ 	.word	0x000005f0
        /*0120*/ 	.word	0x000000ff
        /*0124*/ 	.word	0x00000070
        /*0128*/ 	.short	0x0100
        /*012a*/ 	.byte	0x09
	.zero		1


	//   ....[9]....
        /*012c*/ 	.word	0x00000600
        /*0130*/ 	.word	0x000000ff
        /*0134*/ 	.word	0x00000078
        /*0138*/ 	.short	0x0100
        /*013a*/ 	.byte	0x09
	.zero		1


	//   ....[10]....
        /*013c*/ 	.word	0x00000640
        /*0140*/ 	.word	0x000000ff
        /*0144*/ 	.word	0x00000050
        /*0148*/ 	.short	0x0100
        /*014a*/ 	.byte	0x0a
	.zero		1


	//   ....[11]....
        /*014c*/ 	.word	0x00000660
        /*0150*/ 	.word	0x000000ff
        /*0154*/ 	.word	0x00000058
        /*0158*/ 	.short	0x0100
        /*015a*/ 	.byte	0x0a
	.zero		1


	//   ....[12]....
        /*015c*/ 	.word	0x00000670
        /*0160*/ 	.word	0x000000ff
        /*0164*/ 	.word	0x00000060
        /*0168*/ 	.short	0x0100
        /*016a*/ 	.byte	0x0a
	.zero		1


	//   ....[13]....
        /*016c*/ 	.word	0x00000680
        /*0170*/ 	.word	0x000000ff
        /*0174*/ 	.word	0x00000068
        /*0178*/ 	.short	0x0100
        /*017a*/ 	.byte	0x0a
	.zero		1


	//   ....[14]....
        /*017c*/ 	.word	0x00001630
        /*0180*/ 	.word	0x0000005f
        /*0184*/ 	.word	0xfffffff8
        /*0188*/ 	.short	0x010a
        /*018a*/ 	.byte	0x3f
	.zero		1


	//   ....[15]....
        /*018c*/ 	.word	0x00001800
        /*0190*/ 	.word	0x00000003
        /*0194*/ 	.word	0x00000000
        /*0198*/ 	.short	0x010a
        /*019a*/ 	.byte	0x3f
	.zero		1


	//   ....[16]....
        /*019c*/ 	.word	0x00001860
        /*01a0*/ 	.word	0x00000003
        /*01a4*/ 	.word	0x00000000
        /*01a8*/ 	.short	0x010a
        /*01aa*/ 	.byte	0x3f
	.zero		1


	//   ....[17]....
        /*01ac*/ 	.word	0x00001d80
        /*01b0*/ 	.word	0x000000ff
        /*01b4*/ 	.word	0x00000000
        /*01b8*/ 	.short	0x010a
        /*01ba*/ 	.byte	0x04
	.zero		1


	//   ....[18]....
        /*01bc*/ 	.word	0x00001dc0
        /*01c0*/ 	.word	0x000000ff
        /*01c4*/ 	.word	0x00000000
        /*01c8*/ 	.short	0x010a
        /*01ca*/ 	.byte	0x04
	.zero		1


	//   ....[19]....
        /*01cc*/ 	.word	0x000021f0
        /*01d0*/ 	.word	0x000000ff
        /*01d4*/ 	.word	0x00000000
        /*01d8*/ 	.short	0x0101
        /*01da*/ 	.byte	0x04
	.zero		1


	//   ....[20]....
        /*01dc*/ 	.word	0x000022e0
        /*01e0*/ 	.word	0x00000063
        /*01e4*/ 	.word	0x00000000
        /*01e8*/ 	.short	0x0101
        /*01ea*/ 	.byte	0x32
	.zero		1


	//   ....[21]....
        /*01ec*/ 	.word	0x000023a0
        /*01f0*/ 	.word	0x000000ff
        /*01f4*/ 	.word	0x00000000
        /*01f8*/ 	.short	0x0101
        /*01fa*/ 	.byte	0x04
	.zero		1


	//   ....[22]....
        /*01fc*/ 	.word	0x000023f0
        /*0200*/ 	.word	0x0000005f
        /*0204*/ 	.word	0x00000008
        /*0208*/ 	.short	0x010a
        /*020a*/ 	.byte	0x3f
	.zero		1


	//   ....[23]....
        /*020c*/ 	.word	0x000058b0
        /*0210*/ 	.word	0x00000060
        /*0214*/ 	.word	0x00000000
        /*0218*/ 	.short	0x0101
        /*021a*/ 	.byte	0x32
	.zero		1


	//   ....[24]....
        /*021c*/ 	.word	0x000062c0
        /*0220*/ 	.word	0x00000007
        /*0224*/ 	.word	0x00000020
        /*0228*/ 	.short	0x010a
        /*022a*/ 	.byte	0x3f
	.zero		1


	//   ....[25]....
        /*022c*/ 	.word	0x00006720
        /*0230*/ 	.word	0x00000003
        /*0234*/ 	.word	0x00000078
        /*0238*/ 	.short	0x0101
        /*023a*/ 	.byte	0x3f
	.zero		1


	//   ....[26]....
        /*023c*/ 	.word	0x00006e90
        /*0240*/ 	.word	0x00000007
        /*0244*/ 	.word	0x00000000
        /*0248*/ 	.short	0x010a
        /*024a*/ 	.byte	0x3f
	.zero		1


	//   ....[27]....
        /*024c*/ 	.word	0x00006f10
        /*0250*/ 	.word	0x00000009
        /*0254*/ 	.word	0x00000000
        /*0258*/ 	.short	0x010a
        /*025a*/ 	.byte	0x3f
	.zero		1


	//   ....[28]....
        /*025c*/ 	.word	0x00006fa0
        /*0260*/ 	.word	0x00000006
        /*0264*/ 	.word	0x00000000
        /*0268*/ 	.short	0x010a
        /*026a*/ 	.byte	0x3f
	.zero		1


	//   ....[29]....
        /*026c*/ 	.word	0x00007030
        /*0270*/ 	.word	0x00000003
        /*0274*/ 	.word	0x00000000
        /*0278*/ 	.short	0x010a
        /*027a*/ 	.byte	0x3f
	.zero		1


	//   ....[30]....
        /*027c*/ 	.word	0x00007090
        /*0280*/ 	.word	0x0000005f
        /*0284*/ 	.word	0xfffffff8
        /*0288*/ 	.short	0x010a
        /*028a*/ 	.byte	0x3f
	.zero		1


	//   ....[31]....
        /*028c*/ 	.word	0x000070e0
        /*0290*/ 	.word	0x00000003
        /*0294*/ 	.word	0x00000000
        /*0298*/ 	.short	0x010a
        /*029a*/ 	.byte	0x3f
	.zero		1


	//   ....[32]....
        /*029c*/ 	.word	0x00007140
        /*02a0*/ 	.word	0x00000004
        /*02a4*/ 	.word	0x00000000
        /*02a8*/ 	.short	0x010a
        /*02aa*/ 	.byte	0x3f
	.zero		1


	//   ....[33]....
        /*02ac*/ 	.word	0x00007190
        /*02b0*/ 	.word	0x0000005f
        /*02b4*/ 	.word	0x00000008
        /*02b8*/ 	.short	0x010a
        /*02ba*/ 	.byte	0x3f
	.zero		1


	//   ....[34]....
        /*02bc*/ 	.word	0x00007260
        /*02c0*/ 	.word	0x00000007
        /*02c4*/ 	.word	0x00000020
        /*02c8*/ 	.short	0x010a
        /*02ca*/ 	.byte	0x3f
	.zero		1


	//   ....[35]....
        /*02cc*/ 	.word	0x00007330
        /*02d0*/ 	.word	0x00000007
        /*02d4*/ 	.word	0x00000000
        /*02d8*/ 	.short	0x010a
        /*02da*/ 	.byte	0x3f
	.zero		1


	//   ....[36]....
        /*02dc*/ 	.word	0x00007380
        /*02e0*/ 	.word	0x00000009
        /*02e4*/ 	.word	0x00000000
        /*02e8*/ 	.short	0x010a
        /*02ea*/ 	.byte	0x3f
	.zero		1


	//   ....[37]....
        /*02ec*/ 	.word	0x000073d0
        /*02f0*/ 	.word	0x00000006
        /*02f4*/ 	.word	0x00000000
        /*02f8*/ 	.short	0x010a
        /*02fa*/ 	.byte	0x3f
	.zero		1


	//----- nvinfo : EIATTR_NUM_MBARRIERS
	.align		4
.L_35:
        /*02fc*/ 	.byte	0x03, 0x38
        /*02fe*/ 	.short	0x000e


	//----- nvinfo : EIATTR_EXIT_INSTR_OFFSETS
	.align		4
        /*0300*/ 	.byte	0x04, 0x1c
        /*0302*/ 	.short	(.L_37 - .L_36)


	//   ....[0]....
.L_36:
        /*0304*/ 	.word	0x00001240


	//   ....[1]....
        /*0308*/ 	.word	0x000012a0


	//   ....[2]....
        /*030c*/ 	.word	0x00005ff0


	//   ....[3]....
        /*0310*/ 	.word	0x00006020


	//   ....[4]....
        /*0314*/ 	.word	0x00007080


	//----- nvinfo : EIATTR_MAX_THREADS
	.align		4
.L_37:
        /*0318*/ 	.byte	0x04, 0x05
        /*031a*/ 	.short	(.L_39 - .L_38)
.L_38:
        /*031c*/ 	.word	0x00000180
        /*0320*/ 	.word	0x00000001
        /*0324*/ 	.word	0x00000001


	//----- nvinfo : EIATTR_CRS_STACK_SIZE
	.align		4
.L_39:
        /*0328*/ 	.byte	0x04, 0x1e
        /*032a*/ 	.short	(.L_41 - .L_40)
.L_40:
        /*032c*/ 	.word	0x00000000


	//----- nvinfo : EIATTR_CBANK_PARAM_SIZE
	.align		4
.L_41:
        /*0330*/ 	.byte	0x03, 0x19
        /*0332*/ 	.short	0x0470


	//----- nvinfo : EIATTR_PARAM_CBANK
	.align		4
        /*0334*/ 	.byte	0x04, 0x0a
        /*0336*/ 	.short	(.L_43 - .L_42)
	.align		4
.L_42:
        /*0338*/ 	.word	index@(.nv.constant0._ZN7cutlass13device_kernelINS_4gemm6kernel13GemmUniversalIN4cute5tupleIJiiiiEEENS1_10collective13CollectiveMmaINS1_34MainloopSm90TmaGmmaWarpSpecializedILi4ENS5_IJNS4_1CILi1EEESB_SB_EEENS1_32KernelTmaWarpSpecializedPingpongEEENS5_IJNSA_ILi64EEENSA_ILi128EEESF_EEEfNS5_IJlSB_lEEEfSI_NS4_8TiledMMAINS4_8MMA_AtomIJNS4_4SM904GMMA30MMA_64x128x8_F32TF32TF32_SS_TNILNSM_7ScaleInE1ELSO_1EEEEEENS4_6LayoutISC_NS5_IJNSA_ILi0EEESS_SS_EEEEENS5_IJNS4_10UnderscoreESV_SV_EEEEENS4_13SM90_TMA_LOADENS4_14ComposedLayoutINS4_7SwizzleILi3ELi4ELi3EEENS4_18smem_ptr_flag_bitsILi32EEENSR_INS5_IJNSA_ILi8EEENSA_ILi32EEEEEENS5_IJS15_SB_EEEEEEEvNS4_8identityESY_S19_vS1A_EENS_8epilogue10collective6detail29Sm90TmaWarpSpecializedAdapterINS1D_15DefaultEpilogueIfSI_SI_NS1C_6thread17LinearCombinationIfLi1EffLNS1H_9ScaleType4KindE0ELNS_15FloatRoundStyleE2EfEENS1_15EpilogueDefaultEEEEEvvEEEEvNT_6ParamsE)
        /*033c*/ 	.short	0x0210
        /*033e*/ 	.short	0x0470


	//----- nvinfo : EIATTR_SW_WAR
	.align		4
.L_43:
        /*0340*/ 	.byte	0x04, 0x36
        /*0342*/ 	.short	(.L_45 - .L_44)
.L_44:
        /*0344*/ 	.word	0x00000008
.L_45:


//--------------------- .nv.callgraph             --------------------------
	.section	.nv.callgraph,"",@"SHT_CUDA_CALLGRAPH"
	.align	4
	.sectionentsize	8
	.align		4
        /*0000*/ 	.word	0x00000000
	.align		4
        /*0004*/ 	.word	0xffffffff
	.align		4
        /*0008*/ 	.word	index@(_ZN7cutlass13device_kernelINS_4gemm6kernel13GemmUniversalIN4cute5tupleIJiiiiEEENS1_10collective13CollectiveMmaINS1_34MainloopSm90TmaGmmaWarpSpecializedILi4ENS5_IJNS4_1CILi1EEESB_SB_EEENS1_32KernelTmaWarpSpecializedPingpongEEENS5_IJNSA_ILi64EEENSA_ILi128EEESF_EEEfNS5_IJlSB_lEEEfSI_NS4_8TiledMMAINS4_8MMA_AtomIJNS4_4SM904GMMA30MMA_64x128x8_F32TF32TF32_SS_TNILNSM_7ScaleInE1ELSO_1EEEEEENS4_6LayoutISC_NS5_IJNSA_ILi0EEESS_SS_EEEEENS5_IJNS4_10UnderscoreESV_SV_EEEEENS4_13SM90_TMA_LOADENS4_14ComposedLayoutINS4_7SwizzleILi3ELi4ELi3EEENS4_18smem_ptr_flag_bitsILi32EEENSR_INS5_IJNSA_ILi8EEENSA_ILi32EEEEEENS5_IJS15_SB_EEEEEEEvNS4_8identityESY_S19_vS1A_EENS_8epilogue10collective6detail29Sm90TmaWarpSpecializedAdapterINS1D_15DefaultEpilogueIfSI_SI_NS1C_6thread17LinearCombinationIfLi1EffLNS1H_9ScaleType4KindE0ELNS_15FloatRoundStyleE2EfEENS1_15EpilogueDefaultEEEEEvvEEEEvNT_6ParamsE)
	.align		4
        /*000c*/ 	.word	index@(__assertfail)
	.align		4
        /*0010*/ 	.word	0x00000000
	.align		4
        /*0014*/ 	.word	0xfffffffe
	.align		4
        /*0018*/ 	.word	0x00000000
	.align		4
        /*001c*/ 	.word	0xfffffffd
	.align		4
        /*0020*/ 	.word	0x00000000
	.align		4
        /*0024*/ 	.word	0xfffffffc


//--------------------- .nv.constant4             --------------------------
	.section	.nv.constant4,"a",@progbits
	.align	8
	.align		8
.nv.constant4:
        /*0000*/ 	.dword	__assertfail
	.align		8
        /*0008*/ 	.dword	__unnamed_1
	.align		8
        /*0010*/ 	.dword	_ZN40_INTERNAL_54ea485e_4_k_cu_241f1f88_329834cuda3std3__45__cpo5beginE
	.align		8
        /*0018*/ 	.dword	_ZN40_INTERNAL_54ea485e_4_k_cu_241f1f88_329834cuda3std3__45__cpo3endE
	.align		8
        /*0020*/ 	.dword	_ZN40_INTERNAL_54ea485e_4_k_cu_241f1f88_329834cuda3std3__45__cpo6cbeginE
	.align		8
        /*0028*/ 	.dword	_ZN40_INTERNAL_54ea485e_4_k_cu_241f1f88_329834cuda3std3__45__cpo4cendE
	.align		8
        /*0030*/ 	.dword	_ZN40_INTERNAL_54ea485e_4_k_cu_241f1f88_329834cuda3std3__442_GLOBAL__N__54ea485e_4_k_cu_241f1f88_329836ignoreE
	.align		8
        /*0038*/ 	.dword	_ZN40_INTERNAL_54ea485e_4_k_cu_241f1f88_329834cuda3std3__419piecewise_constructE
	.align		8
        /*0040*/ 	.dword	_ZN40_INTERNAL_54ea485e_4_k_cu_241f1f88_329834cuda3std3__48in_placeE
	.align		8
        /*0048*/ 	.dword	_ZN40_INTERNAL_54ea485e_4_k_cu_241f1f88_329834cuda3std6ranges3__45__cpo4swapE
	.align		8
        /*0050*/ 	.dword	_ZN40_INTERNAL_54ea485e_4_k_cu_241f1f88_329834cuda3std6ranges3__45__cpo9iter_moveE
	.align		8
        /*0058*/ 	.dword	_ZN40_INTERNAL_54ea485e_4_k_cu_241f1f88_329834cute7productE
	.align		8
        /*0060*/ 	.dword	_ZN40_INTERNAL_54ea485e_4_k_cu_241f1f88_329834cute1_E
	.align		8
        /*0068*/ 	.dword	$str$22
	.align		8
        /*0070*/ 	.dword	$str$23


//--------------------- .text._ZN7cutlass13device_kernelINS_4gemm6kernel13GemmUniversalIN4cute5tupleIJiiiiEEENS1_10collective13CollectiveMmaINS1_34MainloopSm90TmaGmmaWarpSpecializedILi4ENS5_IJNS4_1CILi1EEESB_SB_EEENS1_32KernelTmaWarpSpecializedPingpongEEENS5_IJNSA_ILi64EEENSA_ILi128EEESF_EEEfNS5_IJlSB_lEEEfSI_NS4_8TiledMMAINS4_8MMA_AtomIJNS4_4SM904GMMA30MMA_64x128x8_F32TF32TF32_SS_TNILNSM_7ScaleInE1ELSO_1EEEEEENS4_6LayoutISC_NS5_IJNSA_ILi0EEESS_SS_EEEEENS5_IJNS4_10UnderscoreESV_SV_EEEEENS4_13SM90_TMA_LOADENS4_14ComposedLayoutINS4_7SwizzleILi3ELi4ELi3EEENS4_18smem_ptr_flag_bitsILi32EEENSR_INS5_IJNSA_ILi8EEENSA_ILi32EEEEEENS5_IJS15_SB_EEEEEEEvNS4_8identityESY_S19_vS1A_EENS_8epilogue10collective6detail29Sm90TmaWarpSpecializedAdapterINS1D_15DefaultEpilogueIfSI_SI_NS1C_6thread17LinearCombinationIfLi1EffLNS1H_9ScaleType4KindE0ELNS_15FloatRoundStyleE2EfEENS1_15EpilogueDefaultEEEEEvvEEEEvNT_6ParamsE --------------------------
	.section	.text._ZN7cutlass13device_kernelINS_4gemm6kernel13GemmUniversalIN4cute5tupleIJiiiiEEENS1_10collective13CollectiveMmaINS1_34MainloopSm90TmaGmmaWarpSpecializedILi4ENS5_IJNS4_1CILi1EEESB_SB_EEENS1_32KernelTmaWarpSpecializedPingpongEEENS5_IJNSA_ILi64EEENSA_ILi128EEESF_EEEfNS5_IJlSB_lEEEfSI_NS4_8TiledMMAINS4_8MMA_AtomIJNS4_4SM904GMMA30MMA_64x128x8_F32TF32TF32_SS_TNILNSM_7ScaleInE1ELSO_1EEEEEENS4_6LayoutISC_NS5_IJNSA_ILi0EEESS_SS_EEEEENS5_IJNS4_10UnderscoreESV_SV_EEEEENS4_13SM90_TMA_LOADENS4_14ComposedLayoutINS4_7SwizzleILi3ELi4ELi3EEENS4_18smem_ptr_flag_bitsILi32EEENSR_INS5_IJNSA_ILi8EEENSA_ILi32EEEEEENS5_IJS15_SB_EEEEEEEvNS4_8identityESY_S19_vS1A_EENS_8epilogue10collective6detail29Sm90TmaWarpSpecializedAdapterINS1D_15DefaultEpilogueIfSI_SI_NS1C_6thread17LinearCombinationIfLi1EffLNS1H_9ScaleType4KindE0ELNS_15FloatRoundStyleE2EfEENS1_15EpilogueDefaultEEEEEvvEEEEvNT_6ParamsE,"ax",@progbits
	.align	128
.text._ZN7cutlass13device_kernelINS_4gemm6kernel13GemmUniversalIN4cute5tupleIJiiiiEEENS1_10collective13CollectiveMmaINS1_34MainloopSm90TmaGmmaWarpSpecializedILi4ENS5_IJNS4_1CILi1EEESB_SB_EEENS1_32KernelTmaWarpSpecializedPingpongEEENS5_IJNSA_ILi64EEENSA_ILi128EEESF_EEEfNS5_IJlSB_lEEEfSI_NS4_8TiledMMAINS4_8MMA_AtomIJNS4_4SM904GMMA30MMA_64x128x8_F32TF32TF32_SS_TNILNSM_7ScaleInE1ELSO_1EEEEEENS4_6LayoutISC_NS5_IJNSA_ILi0EEESS_SS_EEEEENS5_IJNS4_10UnderscoreESV_SV_EEEEENS4_13SM90_TMA_LOADENS4_14ComposedLayoutINS4_7SwizzleILi3ELi4ELi3EEENS4_18smem_ptr_flag_bitsILi32EEENSR_INS5_IJNSA_ILi8EEENSA_ILi32EEEEEENS5_IJS15_SB_EEEEEEEvNS4_8identityESY_S19_vS1A_EENS_8epilogue10collective6detail29Sm90TmaWarpSpecializedAdapterINS1D_15DefaultEpilogueIfSI_SI_NS1C_6thread17LinearCombinationIfLi1EffLNS1H_9ScaleType4KindE0ELNS_15FloatRoundStyleE2EfEENS1_15EpilogueDefaultEEEEEvvEEEEvNT_6ParamsE:
        .type           _ZN7cutlass13device_kernelINS_4gemm6kernel13GemmUniversalIN4cute5tupleIJiiiiEEENS1_10collective13CollectiveMmaINS1_34MainloopSm90TmaGmmaWarpSpecializedILi4ENS5_IJNS4_1CILi1EEESB_SB_EEENS1_32KernelTmaWarpSpecializedPingpongEEENS5_IJNSA_ILi64EEENSA_ILi128EEESF_EEEfNS5_IJlSB_lEEEfSI_NS4_8TiledMMAINS4_8MMA_AtomIJNS4_4SM904GMMA30MMA_64x128x8_F32TF32TF32_SS_TNILNSM_7ScaleInE1ELSO_1EEEEEENS4_6LayoutISC_NS5_IJNSA_ILi0EEESS_SS_EEEEENS5_IJNS4_10UnderscoreESV_SV_EEEEENS4_13SM90_TMA_LOADENS4_14ComposedLayoutINS4_7SwizzleILi3ELi4ELi3EEENS4_18smem_ptr_flag_bitsILi32EEENSR_INS5_IJNSA_ILi8EEENSA_ILi32EEEEEENS5_IJS15_SB_EEEEEEEvNS4_8identityESY_S19_vS1A_EENS_8epilogue10collective6detail29Sm90TmaWarpSpecializedAdapterINS1D_15DefaultEpilogueIfSI_SI_NS1C_6thread17LinearCombinationIfLi1EffLNS1H_9ScaleType4KindE0ELNS_15FloatRoundStyleE2EfEENS1_15EpilogueDefaultEEEEEvvEEEEvNT_6ParamsE,@function
        .size           _ZN7cutlass13device_kernelINS_4gemm6kernel13GemmUniversalIN4cute5tupleIJiiiiEEENS1_10collective13CollectiveMmaINS1_34MainloopSm90TmaGmmaWarpSpecializedILi4ENS5_IJNS4_1CILi1EEESB_SB_EEENS1_32KernelTmaWarpSpecializedPingpongEEENS5_IJNSA_ILi64EEENSA_ILi128EEESF_EEEfNS5_IJlSB_lEEEfSI_NS4_8TiledMMAINS4_8MMA_AtomIJNS4_4SM904GMMA30MMA_64x128x8_F32TF32TF32_SS_TNILNSM_7ScaleInE1ELSO_1EEEEEENS4_6LayoutISC_NS5_IJNSA_ILi0EEESS_SS_EEEEENS5_IJNS4_10UnderscoreESV_SV_EEEEENS4_13SM90_TMA_LOADENS4_14ComposedLayoutINS4_7SwizzleILi3ELi4ELi3EEENS4_18smem_ptr_flag_bitsILi32EEENSR_INS5_IJNSA_ILi8EEENSA_ILi32EEEEEENS5_IJS15_SB_EEEEEEEvNS4_8identityESY_S19_vS1A_EENS_8epilogue10collective6detail29Sm90TmaWarpSpecializedAdapterINS1D_15DefaultEpilogueIfSI_SI_NS1C_6thread17LinearCombinationIfLi1EffLNS1H_9ScaleType4KindE0ELNS_15FloatRoundStyleE2EfEENS1_15EpilogueDefaultEEEEEvvEEEEvNT_6ParamsE,(.L_x_196 - _ZN7cutlass13device_kernelINS_4gemm6kernel13GemmUniversalIN4cute5tupleIJiiiiEEENS1_10collective13CollectiveMmaINS1_34MainloopSm90TmaGmmaWarpSpecializedILi4ENS5_IJNS4_1CILi1EEESB_SB_EEENS1_32KernelTmaWarpSpecializedPingpongEEENS5_IJNSA_ILi64EEENSA_ILi128EEESF_EEEfNS5_IJlSB_lEEEfSI_NS4_8TiledMMAINS4_8MMA_AtomIJNS4_4SM904GMMA30MMA_64x128x8_F32TF32TF32_SS_TNILNSM_7ScaleInE1ELSO_1EEEEEENS4_6LayoutISC_NS5_IJNSA_ILi0EEESS_SS_EEEEENS5_IJNS4_10UnderscoreESV_SV_EEEEENS4_13SM90_TMA_LOADENS4_14ComposedLayoutINS4_7SwizzleILi3ELi4ELi3EEENS4_18smem_ptr_flag_bitsILi32EEENSR_INS5_IJNSA_ILi8EEENSA_ILi32EEEEEENS5_IJS15_SB_EEEEEEEvNS4_8identityESY_S19_vS1A_EENS_8epilogue10collective6detail29Sm90TmaWarpSpecializedAdapterINS1D_15DefaultEpilogueIfSI_SI_NS1C_6thread17LinearCombinationIfLi1EffLNS1H_9ScaleType4KindE0ELNS_15FloatRoundStyleE2EfEENS1_15EpilogueDefaultEEEEEvvEEEEvNT_6ParamsE)
        .other          _ZN7cutlass13device_kernelINS_4gemm6kernel13GemmUniversalIN4cute5tupleIJiiiiEEENS1_10collective13CollectiveMmaINS1_34MainloopSm90TmaGmmaWarpSpecializedILi4ENS5_IJNS4_1CILi1EEESB_SB_EEENS1_32KernelTmaWarpSpecializedPingpongEEENS5_IJNSA_ILi64EEENSA_ILi128EEESF_EEEfNS5_IJlSB_lEEEfSI_NS4_8TiledMMAINS4_8MMA_AtomIJNS4_4SM904GMMA30MMA_64x128x8_F32TF32TF32_SS_TNILNSM_7ScaleInE1ELSO_1EEEEEENS4_6LayoutISC_NS5_IJNSA_ILi0EEESS_SS_EEEEENS5_IJNS4_10UnderscoreESV_SV_EEEEENS4_13SM90_TMA_LOADENS4_14ComposedLayoutINS4_7SwizzleILi3ELi4ELi3EEENS4_18smem_ptr_flag_bitsILi32EEENSR_INS5_IJNSA_ILi8EEENSA_ILi32EEEEEENS5_IJS15_SB_EEEEEEEvNS4_8identityESY_S19_vS1A_EENS_8epilogue10collective6detail29Sm90TmaWarpSpecializedAdapterINS1D_15DefaultEpilogueIfSI_SI_NS1C_6thread17LinearCombinationIfLi1EffLNS1H_9ScaleType4KindE0ELNS_15FloatRoundStyleE2EfEENS1_15EpilogueDefaultEEEEEvvEEEEvNT_6ParamsE,@"STO_CUDA_ENTRY STV_DEFAULT"
_ZN7cutlass13device_kernelINS_4gemm6kernel13GemmUniversalIN4cute5tupleIJiiiiEEENS1_10collective13CollectiveMmaINS1_34MainloopSm90TmaGmmaWarpSpecializedILi4ENS5_IJNS4_1CILi1EEESB_SB_EEENS1_32KernelTmaWarpSpecializedPingpongEEENS5_IJNSA_ILi64EEENSA_ILi128EEESF_EEEfNS5_IJlSB_lEEEfSI_NS4_8TiledMMAINS4_8MMA_AtomIJNS4_4SM904GMMA30MMA_64x128x8_F32TF32TF32_SS_TNILNSM_7ScaleInE1ELSO_1EEEEEENS4_6LayoutISC_NS5_IJNSA_ILi0EEESS_SS_EEEEENS5_IJNS4_10UnderscoreESV_SV_EEEEENS4_13SM90_TMA_LOADENS4_14ComposedLayoutINS4_7SwizzleILi3ELi4ELi3EEENS4_18smem_ptr_flag_bitsILi32EEENSR_INS5_IJNSA_ILi8EEENSA_ILi32EEEEEENS5_IJS15_SB_EEEEEEEvNS4_8identityESY_S19_vS1A_EENS_8epilogue10collective6detail29Sm90TmaWarpSpecializedAdapterINS1D_15DefaultEpilogueIfSI_SI_NS1C_6thread17LinearCombinationIfLi1EffLNS1H_9ScaleType4KindE0ELNS_15FloatRoundStyleE2EfEENS1_15EpilogueDefaultEEEEEvvEEEEvNT_6ParamsE:
[----:B------:R-:W0:Y:S01]  /*0000*/  LDC R1, c[0x0][0x28] ;  /* 0x00000a00ff017b82 */ /* 0x000e220000000800 */
[----:B------:R-:W1:Y:S01]  /*0010*/  S2R R4, SR_TID.X ;  /* 0x0000000000047919 */ /* 0x000e620000002100 */
[----:B------:R-:W-:Y:S01]  /*0020*/  ELECT P0, URZ, PT ;  /* 0x00000000003f782f */ /* 0x000fe20003800000 */
[----:B------:R-:W-:Y:S01]  /*0030*/  BSSY B0, `(.L_x_0) ;  /* 0x0000014000007945 */ /* 0x000fe20003800000 */
[----:B-1----:R-:W-:-:S05]  /*0040*/  SHF.R.U32.HI R0, RZ, 0x5, R4 ;  /* 0x00000005ff007819 */ /* 0x002fca0000011604 */
[----:B------:R-:W1:Y:S02]  /*0050*/  SHFL.IDX PT, R2, R0, RZ, 0x1f ;  /* 0x00001fff00027589 */ /* 0x000e6400000e0000 */
[----:B-1----:R-:W-:Y:S02]  /*0060*/  R2UR UR8, R2 ;  /* 0x00000000020872ca */ /* 0x002fe400000e0000 */
[----:B------:R-:W-:-:S05]  /*0070*/  SHF.R.U32.HI R2, RZ, 0x7, R4 ;  /* 0x00000007ff027819 */ /* 0x000fca0000011604 */
[----:B------:R1:W2:Y:S06]  /*0080*/  SHFL.IDX PT, R3, R2, RZ, 0x1f ;  /* 0x00001fff02037589 */ /* 0x0002ac00000e0000 */
[----:B------:R-:W-:Y:S02]  /*0090*/  USHF.R.S32.HI UR4, URZ, 0x1f, UR8 ;  /* 0x0000001f3f047899 */ /* 0x000fe40008011408 */
[----:B------:R-:W-:Y:S02]  /*00a0*/  ISETP.NE.OR P0, PT, RZ, UR8, !P0 ;  /* 0x00000008ff007c0c */ /* 0x000fe4000c705670 */
[----:B------:R-:W-:-:S04]  /*00b0*/  ULEA.HI UR4, UR4, UR8, URZ, 0x2 ;  /* 0x0000000804047291 */ /* 0x000fc8000f8f103f */
[----:B------:R-:W-:-:S04]  /*00c0*/  ULOP3.LUT UR4, UR4, 0xfffffffc, URZ, 0xc0, !UPT ;  /* 0xfffffffc04047892 */ /* 0x000fc8000f8ec03f */
[----:B------:R-:W-:-:S03]  /*00d0*/  UIADD3 UR8, UR8, -UR4, URZ ;  /* 0x8000000408087290 */ /* 0x000fc6000fffe03f */
[----:B01----:R-:W-:Y:S09]  /*00e0*/  @P0 BRA `(.L_x_1) ;  /* 0x0000000000200947 */ /* 0x003ff20003800000 */
[----:B------:R-:W-:Y:S02]  /*00f0*/  ULDC.64 UR4, c[0x0][0x198] ;  /* 0x0000660000047ab9 */ /* 0x000fe40000000a00 */
[----:B------:R-:W-:Y:S02]  /*0100*/  UIADD3 UR6, UP0, UR4, 0xf0, URZ ;  /* 0x000000f004067890 */ /* 0x000fe4000ff1e03f */
[----:B------:R-:W-:Y:S02]  /*0110*/  UIADD3 UR4, UP1, UR4, 0x1f0, URZ ;  /* 0x000001f004047890 */ /* 0x000fe4000ff3e03f */
[----:B------:R-:W-:Y:S02]  /*0120*/  UIADD3.X UR7, URZ, UR5, URZ, UP0, !UPT ;  /* 0x000000053f077290 */ /* 0x000fe400087fe43f */
[----:B------:R-:W-:-:S07]  /*0130*/  UIADD3.X UR5, URZ, UR5, URZ, UP1, !UPT ;  /* 0x000000053f057290 */ /* 0x000fce0008ffe43f */
[----:B------:R0:W-:Y:S02]  /*0140*/  UTMACCTL.PF [UR6] ;  /* 0x00000000060079b9 */ /* 0x0001e40008040000 */
[----:B------:R0:W-:Y:S02]  /*0150*/  UTMACCTL.PF [UR4] ;  /* 0x00000000040079b9 */ /* 0x0001e40008040000 */
[----:B0-----:R-:W-:Y:S01]  /*0160*/  NOP ;  /* 0x0000000000007918 */ /* 0x001fe20000000000 */
.L_x_1:
[----:B------:R-:W-:Y:S05]  /*0170*/  BSYNC B0 ;  /* 0x0000000000007941 */ /* 0x000fea0003800000 */
.L_x_0:
[----:B------:R-:W0:Y:S01]  /*0180*/  SHFL.IDX PT, R5, R0, RZ, 0x1f ;  /* 0x00001fff00057589 */ /* 0x000e2200000e0000 */
[----:B--2---:R-:W-:Y:S01]  /*0190*/  R2UR UR15, R3 ;  /* 0x00000000030f72ca */ /* 0x004fe200000e0000 */
[----:B------:R-:W-:-:S04]  /*01a0*/  UISETP.NE.AND UP0, UPT, UR8, 0x3, UPT ;  /* 0x000000030800788c */ /* 0x000fc8000bf05270 */
[----:B------:R-:W-:-:S08]  /*01b0*/  UISETP.EQ.OR UP0, UPT, UR8, URZ, !UP0 ;  /* 0x0000003f0800728c */ /* 0x000fd0000c702670 */
[----:B------:R-:W-:Y:S02]  /*01c0*/  UIADD3 UR18, UR15, -0x1, URZ ;  /* 0xffffffff0f127890 */ /* 0x000fe4000fffe03f */
[----:B------:R-:W-:Y:S02]  /*01d0*/  UISETP.EQ.AND UP0, UPT, UR15, URZ, UP0 ;  /* 0x0000003f0f00728c */ /* 0x000fe40008702270 */
[----:B------:R-:W-:Y:S02]  /*01e0*/  UISETP.GE.U32.AND UP1, UPT, UR18, 0x2, UPT ;  /* 0x000000021200788c */ /* 0x000fe4000bf26070 */
[----:B------:R-:W-:Y:S01]  /*01f0*/  USEL UR40, URZ, 0x1, !UP0 ;  /* 0x000000013f287887 */ /* 0x000fe2000c000000 */
[----:B0-----:R-:W-:-:S03]  /*0200*/  ISETP.NE.AND P0, PT, R5, RZ, PT ;  /* 0x000000ff0500720c */ /* 0x001fc60003f05270 */
[----:B------:R-:W-:-:S10]  /*0210*/  USEL UR40, UR40, 0x2, UP1 ;  /* 0x0000000228287887 */ /* 0x000fd40008800000 */
[----:B------:R-:W-:Y:S05]  /*0220*/  @P0 BRA `(.L_x_2) ;  /* 0x0000000000580947 */ /* 0x000fea0003800000 */
[----:B------:R-:W0:Y:S01]  /*0230*/  S2UR UR9, SR_CgaCtaId ;  /* 0x00000000000979c3 */ /* 0x000e220000008800 */
[----:B------:R-:W-:Y:S01]  /*0240*/  UMOV UR4, 0x400 ;  /* 0x0000040000047882 */ /* 0x000fe20000000000 */
[----:B------:R-:W-:Y:S01]  /*0250*/  UMOV UR5, 0x1 ;  /* 0x0000000100057882 */ /* 0x000fe20000000000 */
[----:B------:R-:W-:Y:S01]  /*0260*/  UMOV UR6, 0x80 ;  /* 0x0000008000067882 */ /* 0x000fe20000000000 */
[----:B------:R-:W-:Y:S01]  /*0270*/  ELECT P0, URZ, PT ;  /* 0x00000000003f782f */ /* 0x000fe20003800000 */
[----:B------:R-:W-:-:S04]  /*0280*/  UIADD3 UR6, -UR6, 0x100000, URZ ;  /* 0x0010000006067890 */ /* 0x000fc8000fffe13f */
[----:B------:R-:W-:Y:S02]  /*0290*/  USHF.L.U32 UR7, UR6, 0xb, URZ ;  /* 0x0000000b06077899 */ /* 0x000fe4000800063f */
[----:B------:R-:W-:Y:S02]  /*02a0*/  USHF.L.U32 UR6, UR6, 0x1, URZ ;  /* 0x0000000106067899 */ /* 0x000fe4000800063f */
[----:B0-----:R-:W-:Y:S02]  /*02b0*/  ULEA UR9, UR9, UR4, 0x18 ;  /* 0x0000000409097291 */ /* 0x001fe4000f8ec03f */
[----:B------:R-:W-:-:S04]  /*02c0*/  UIADD3 UR4, -UR5, 0x100000, URZ ;  /* 0x0010000005047890 */ /* 0x000fc8000fffe13f */
[----:B------:R-:W-:Y:S02]  /*02d0*/  USHF.L.U32 UR5, UR4, 0xb, URZ ;  /* 0x0000000b04057899 */ /* 0x000fe4000800063f */
[----:B------:R-:W-:Y:S01]  /*02e0*/  USHF.L.U32 UR4, UR4, 0x1, URZ ;  /* 0x0000000104047899 */ /* 0x000fe2000800063f */
[----:B------:R-:W0:Y:S11]  /*02f0*/  FENCE.VIEW.ASYNC.S ;  /* 0x00000000000073c6 */ /* 0x000e360000000000 */
[----:B0-----:R0:W1:Y:S01]  /*0300*/  SYNCS.EXCH.64 URZ, [UR9], UR4 ;  /* 0x00000004093f75b2 */ /* 0x0010620008000100 */
[----:B------:R0:W2:Y:S01]  /*0310*/  SYNCS.EXCH.64 URZ, [UR9+0x20], UR6 ;  /* 0x00002006093f75b2 */ /* 0x0000a20008000100 */
[----:B------:R0:W3:Y:S01]  /*0320*/  SYNCS.EXCH.64 URZ, [UR9+0x8], UR4 ;  /* 0x00000804093f75b2 */ /* 0x0000e20008000100 */
[----:B------:R0:W4:Y:S01]  /*0330*/  SYNCS.EXCH.64 URZ, [UR9+0x28], UR6 ;  /* 0x00002806093f75b2 */ /* 0x0001220008000100 */
[----:B------:R0:W0:Y:S01]  /*0340*/  SYNCS.EXCH.64 URZ, [UR9+0x10], UR4 ;  /* 0x00001004093f75b2 */ /* 0x0000220008000100 */
[----:B------:R0:W0:Y:S01]  /*0350*/  SYNCS.EXCH.64 URZ, [UR9+0x30], UR6 ;  /* 0x00003006093f75b2 */ /* 0x0000220008000100 */
[----:B------:R0:W0:Y:S01]  /*0360*/  SYNCS.EXCH.64 URZ, [UR9+0x18], UR4 ;  /* 0x00001804093f75b2 */ /* 0x0000220008000100 */
[----:B------:R0:W0:Y:S01]  /*0370*/  SYNCS.EXCH.64 URZ, [UR9+0x38], UR6 ;  /* 0x00003806093f75b2 */ /* 0x0000220008000100 */
[----:B------:R-:W-:Y:S01]  /*0380*/  NOP ;  /* 0x0000000000007918 */ /* 0x000fe20000000000 */
.L_x_2:
[----:B------:R-:W5:Y:S01]  /*0390*/  SHFL.IDX PT, R5, R0, RZ, 0x1f ;  /* 0x00001fff00057589 */ /* 0x000f6200000e0000 */
[----:B------:R-:W-:Y:S01]  /*03a0*/  ELECT P0, URZ, PT ;  /* 0x00000000003f782f */ /* 0x000fe20003800000 */
[----:B------:R-:W-:Y:S01]  /*03b0*/  NOP ;  /* 0x0000000000007918 */ /* 0x000fe20000000000 */
[----:B------:R-:W-:Y:S01]  /*03c0*/  ELECT P1, URZ, PT ;  /* 0x00000000003f782f */ /* 0x000fe20003820000 */
[----:B------:R-:W1:Y:S01]  /*03d0*/  SHFL.IDX PT, R3, R0, RZ, 0x1f ;  /* 0x00001fff00037589 */ /* 0x000e6200000e0000 */
[----:B0-----:R-:W-:Y:S01]  /*03e0*/  UMOV UR4, 0x20 ;  /* 0x0000002000047882 */ /* 0x001fe20000000000 */
[----:B------:R-:W-:Y:S01]  /*03f0*/  UMOV UR12, 0x80 ;  /* 0x00000080000c7882 */ /* 0x000fe20000000000 */
[----:B------:R-:W-:Y:S01]  /*0400*/  NOP ;  /* 0x0000000000007918 */ /* 0x000fe20000000000 */
[----:B------:R0:W0:Y:S01]  /*0410*/  SHFL.IDX PT, R95, R2, RZ, 0x1f ;  /* 0x00001fff025f7589 */ /* 0x00002200000e0000 */
[----:B------:R-:W-:Y:S01]  /*0420*/  ULDC.64 UR54, c[0x0][0x208] ;  /* 0x0000820000367ab9 */ /* 0x000fe20000000a00 */
[----:B-----5:R-:W-:-:S02]  /*0430*/  ISETP.NE.OR P0, PT, R5, RZ, !P0 ;  /* 0x000000ff0500720c */ /* 0x020fc40004705670 */
[----:B-1----:R-:W-:Y:S02]  /*0440*/  ISETP.NE.OR P1, PT, R3, RZ, !P1 ;  /* 0x000000ff0300720c */ /* 0x002fe40004f25670 */
[----:B------:R-:W-:-:S04]  /*0450*/  SHF.R.S32.HI R3, RZ, 0x1f, R4 ;  /* 0x0000001fff037819 */ /* 0x000fc80000011404 */
[----:B------:R-:W-:-:S05]  /*0460*/  LEA.HI R3, R3, R4, RZ, 0x7 ;  /* 0x0000000403037211 */ /* 0x000fca00078f38ff */
[----:B------:R-:W-:Y:S01]  /*0470*/  VOTEU.ALL UP0, P0 ;  /* 0x00000000003f7886 */ /* 0x000fe20000000000 */
[----:B------:R-:W-:Y:S01]  /*0480*/  LOP3.LUT R3, R3, 0xffffff80, RZ, 0xc0, !PT ;  /* 0xffffff8003037812 */ /* 0x000fe200078ec0ff */
[----:B------:R-:W-:-:S03]  /*0490*/  VOTEU.ALL UP1, P1 ;  /* 0x00000000003f7886 */ /* 0x000fc60000820000 */
[----:B------:R-:W1:Y:S01]  /*04a0*/  @!UP0 S2UR UR7, SR_CgaCtaId ;  /* 0x00000000000789c3 */ /* 0x000e620000008800 */
[----:B------:R-:W-:Y:S01]  /*04b0*/  @!UP0 UMOV UR6, 0x400 ;  /* 0x0000040000068882 */ /* 0x000fe20000000000 */
[----:B------:R-:W-:-:S04]  /*04c0*/  @!UP0 UIADD3 UR4, -UR4, 0x100000, URZ ;  /* 0x0010000004048890 */ /* 0x000fc8000fffe13f */
[----:B------:R-:W-:Y:S02]  /*04d0*/  @!UP0 USHF.L.U32 UR5, UR4, 0xb, URZ ;  /* 0x0000000b04058899 */ /* 0x000fe4000800063f */
[----:B------:R-:W-:Y:S01]  /*04e0*/  @!UP0 USHF.L.U32 UR4, UR4, 0x1, URZ ;  /* 0x0000000104048899 */ /* 0x000fe2000800063f */
[----:B------:R-:W-:Y:S01]  /*04f0*/  IMAD.IADD R3, R4, 0x1, -R3 ;  /* 0x0000000104037824 */ /* 0x000fe200078e0a03 */
[----:B------:R-:W-:Y:S01]  /*0500*/  @!UP1 UMOV UR10, 0x400 ;  /* 0x00000400000a9882 */ /* 0x000fe20000000000 */
[----:B------:R-:W-:Y:S01]  /*0510*/  VOTEU.ALL UP2, P1 ;  /* 0x00000000003f7886 */ /* 0x000fe20000840000 */
[----:B------:R-:W-:Y:S01]  /*0520*/  VOTEU.ALL UP3, P1 ;  /* 0x00000000003f7886 */ /* 0x000fe20000860000 */
[----:B------:R-:W-:Y:S01]  /*0530*/  VOTEU.ALL UP4, P1 ;  /* 0x00000000003f7886 */ /* 0x000fe20000880000 */
[----:B------:R-:W5:Y:S01]  /*0540*/  @!UP1 S2UR UR11, SR_CgaCtaId ;  /* 0x00000000000b99c3 */ /* 0x000f620000008800 */
[----:B------:R-:W-:Y:S01]  /*0550*/  VOTEU.ALL UP5, P1 ;  /* 0x00000000003f7886 */ /* 0x000fe200008a0000 */
[----:B------:R-:W-:Y:S01]  /*0560*/  ISETP.NE.AND P1, PT, RZ, UR15, PT ;  /* 0x0000000fff007c0c */ /* 0x000fe2000bf25270 */
[----:B-1----:R-:W-:-:S02]  /*0570*/  @!UP0 ULEA UR9, UR7, UR6, 0x18 ;  /* 0x0000000607098291 */ /* 0x002fc4000f8ec03f */
[----:B------:R-:W-:-:S04]  /*0580*/  @!UP1 UIADD3 UR6, -UR12, 0x100000, URZ ;  /* 0x001000000c069890 */ /* 0x000fc8000fffe13f */
[----:B------:R-:W-:Y:S02]  /*0590*/  @!UP1 USHF.L.U32 UR7, UR6, 0xb, URZ ;  /* 0x0000000b06079899 */ /* 0x000fe4000800063f */
[----:B------:R-:W-:Y:S01]  /*05a0*/  @!UP1 USHF.L.U32 UR6, UR6, 0x1, URZ ;  /* 0x0000000106069899 */ /* 0x000fe2000800063f */
[----:B------:R-:W-:Y:S01]  /*05b0*/  VOTEU.ALL UP0, P0 ;  /* 0x00000000003f7886 */ /* 0x000fe20000000000 */
[----:B-----5:R-:W-:Y:S01]  /*05c0*/  @!UP1 ULEA UR10, UR11, UR10, 0x18 ;  /* 0x0000000a0b0a9291 */ /* 0x020fe2000f8ec03f */
[----:B------:R-:W-:Y:S01]  /*05d0*/  VOTEU.ALL UP1, P0 ;  /* 0x00000000003f7886 */ /* 0x000fe20000020000 */
[----:B------:R-:W1:Y:S02]  /*05e0*/  FENCE.VIEW.ASYNC.S ;  /* 0x00000000000073c6 */ /* 0x000e640000000000 */
[----:B-1----:R-:W2:Y:S02]  /*05f0*/  @!UP0 SYNCS.EXCH.64 URZ, [UR9+0x70], UR4 ;  /* 0x00007004093f85b2 */ /* 0x002ea40008000100 */
[----:B------:R1:W2:Y:S01]  /*0600*/  @!UP1 SYNCS.EXCH.64 URZ, [UR9+0x78], UR4 ;  /* 0x00007804093f95b2 */ /* 0x0002a20008000100 */
[----:B------:R-:W-:Y:S01]  /*0610*/  NOP ;  /* 0x0000000000007918 */ /* 0x000fe20000000000 */
[----:B-1----:R-:W-:-:S02]  /*0620*/  ULDC.64 UR4, c[0x0][0x598] ;  /* 0x0001660000047ab9 */ /* 0x002fc40000000a00 */
[----:B------:R-:W-:Y:S02]  /*0630*/  ISETP.NE.U32.AND P0, PT, RZ, UR4, PT ;  /* 0x00000004ff007c0c */ /* 0x000fe4000bf05070 */
[----:B------:R1:W2:Y:S02]  /*0640*/  @!UP2 SYNCS.EXCH.64 URZ, [UR10+0x50], UR6 ;  /* 0x000050060a3fa5b2 */ /* 0x0002a40008000100 */
[----:B------:R-:W-:Y:S01]  /*0650*/  ISETP.NE.AND.EX P0, PT, RZ, UR5, PT, P0 ;  /* 0x00000005ff007c0c */ /* 0x000fe2000bf05300 */
[----:B------:R1:W2:Y:S01]  /*0660*/  @!UP3 SYNCS.EXCH.64 URZ, [UR10+0x58], UR6 ;  /* 0x000058060a3fb5b2 */ /* 0x0002a20008000100 */
[----:B------:R1:W2:Y:S01]  /*0670*/  @!UP4 SYNCS.EXCH.64 URZ, [UR10+0x60], UR6 ;  /* 0x000060060a3fc5b2 */ /* 0x0002a20008000100 */
[----:B------:R1:W2:Y:S01]  /*0680*/  @!UP5 SYNCS.EXCH.64 URZ, [UR10+0x68], UR6 ;  /* 0x000068060a3fd5b2 */ /* 0x0002a20008000100 */
[----:B------:R-:W-:Y:S01]  /*0690*/  NOP ;  /* 0x0000000000007918 */ /* 0x000fe20000000000 */
[----:B--234-:R-:W-:Y:S08]  /*06a0*/  BAR.SYNC.DEFER_BLOCKING 0x0 ;  /* 0x0000000000007b1d */ /* 0x01cff00000010000 */
[----:B01----:R-:W-:Y:S05]  /*06b0*/  @!P0 BRA `(.L_x_3) ;  /* 0x00000000001c8947 */ /* 0x003fea0003800000 */
[----:B------:R-:W0:Y:S02]  /*06c0*/  LDC.64 R6, c[0x0][0x598] ;  /* 0x00016600ff067b82 */ /* 0x000e240000000a00 */
[----:B0-----:R-:W2:Y:S02]  /*06d0*/  LDG.E.64 R6, desc[UR54][R6.64] ;  /* 0x0000003606067981 */ /* 0x001ea4000c1e1b00 */
[----:B--2---:R-:W-:-:S04]  /*06e0*/  ISETP.NE.U32.AND P0, PT, R6, RZ, PT ;  /* 0x000000ff0600720c */ /* 0x004fc80003f05070 */
[----:B------:R-:W-:-:S13]  /*06f0*/  ISETP.NE.AND.EX P0, PT, R7, RZ, PT, P0 ;  /* 0x000000ff0700720c */ /* 0x000fda0003f05300 */
[----:B------:R-:W-:Y:S05]  /*0700*/  @!P0 BRA `(.L_x_3) ;  /* 0x0000000000088947 */ /* 0x000fea0003800000 */
[----:B------:R1:W5:Y:S01]  /*0710*/  LD.E R22, desc[UR54][R6.64] ;  /* 0x0000003606167980 */ /* 0x000362000c101900 */
[----:B------:R-:W-:Y:S05]  /*0720*/  BRA `(.L_x_4) ;  /* 0x0000000000247947 */ /* 0x000fea0003800000 */
.L_x_3:
[----:B------:R-:W-:Y:S02]  /*0730*/  ULDC.64 UR4, c[0x0][0x588] ;  /* 0x0001620000047ab9 */ /* 0x000fe40000000a00 */
[----:B------:R-:W-:-:S04]  /*0740*/  ISETP.NE.U32.AND P0, PT, RZ, UR4, PT ;  /* 0x00000004ff007c0c */ /* 0x000fc8000bf05070 */
[----:B------:R-:W-:-:S13]  /*0750*/  ISETP.NE.AND.EX P0, PT, RZ, UR5, PT, P0 ;  /* 0x00000005ff007c0c */ /* 0x000fda000bf05300 */
[----:B------:R-:W-:Y:S05]  /*0760*/  @!P0 BRA `(.L_x_5) ;  /* 0x00000000000c8947 */ /* 0x000fea0003800000 */
[----:B------:R-:W0:Y:S02]  /*0770*/  LDC.64 R22, c[0x0][0x588] ;  /* 0x00016200ff167b82 */ /* 0x000e240000000a00 */
[----:B0-----:R0:W5:Y:S01]  /*0780*/  LDG.E R22, desc[UR54][R22.64] ;  /* 0x0000003616167981 */ /* 0x001162000c1e1900 */
[----:B------:R-:W-:Y:S05]  /*0790*/  BRA `(.L_x_4) ;  /* 0x0000000000087947 */ /* 0x000fea0003800000 */
.L_x_5:
[----:B------:R-:W-:Y:S02]  /*07a0*/  ULDC UR4, c[0x0][0x580] ;  /* 0x0001600000047ab9 */ /* 0x000fe40000000800 */
[----:B------:R-:W-:-:S07]  /*07b0*/  IMAD.U32 R22, RZ, RZ, UR4 ;  /* 0x00000004ff167e24 */ /* 0x000fce000f8e00ff */
.L_x_4:
[----:B------:R-:W-:Y:S02]  /*07c0*/  ULDC.64 UR4, c[0x0][0x5a0] ;  /* 0x0001680000047ab9 */ /* 0x000fe40000000a00 */
[----:B------:R-:W-:-:S04]  /*07d0*/  ISETP.NE.U32.AND P0, PT, RZ, UR4, PT ;  /* 0x00000004ff007c0c */ /* 0x000fc8000bf05070 */
[----:B------:R-:W-:-:S13]  /*07e0*/  ISETP.NE.AND.EX P0, PT, RZ, UR5, PT, P0 ;  /* 0x00000005ff007c0c */ /* 0x000fda000bf05300 */
[----:B------:R-:W-:Y:S05]  /*07f0*/  @!P0 BRA `(.L_x_6) ;  /* 0x00000000001c8947 */ /* 0x000fea0003800000 */
[----:B-1----:R-:W1:Y:S02]  /*0800*/  LDC.64 R6, c[0x0][0x5a0] ;  /* 0x00016800ff067b82 */ /* 0x002e640000000a00 */
[----:B-1----:R-:W2:Y:S02]  /*0810*/  LDG.E.64 R6, desc[UR54][R6.64] ;  /* 0x0000003606067981 */ /* 0x002ea4000c1e1b00 */
[----:B--2---:R-:W-:-:S04]  /*0820*/  ISETP.NE.U32.AND P0, PT, R6, RZ, PT ;  /* 0x000000ff0600720c */ /* 0x004fc80003f05070 */
[----:B------:R-:W-:-:S13]  /*0830*/  ISETP.NE.AND.EX P0, PT, R7, RZ, PT, P0 ;  /* 0x000000ff0700720c */ /* 0x000fda0003f05300 */
[----:B------:R-:W-:Y:S05]  /*0840*/  @!P0 BRA `(.L_x_6) ;  /* 0x0000000000088947 */ /* 0x000fea0003800000 */
[----:B0-----:R2:W5:Y:S01]  /*0850*/  LD.E R23, desc[UR54][R6.64] ;  /* 0x0000003606177980 */ /* 0x001562000c101900 */
[----:B------:R-:W-:Y:S05]  /*0860*/  BRA `(.L_x_7) ;  /* 0x0000000000247947 */ /* 0x000fea0003800000 */
.L_x_6:
[----:B------:R-:W-:Y:S02]  /*0870*/  ULDC.64 UR4, c[0x0][0x590] ;  /* 0x0001640000047ab9 */ /* 0x000fe40000000a00 */
[----:B------:R-:W-:-:S04]  /*0880*/  ISETP.NE.U32.AND P0, PT, RZ, UR4, PT ;  /* 0x00000004ff007c0c */ /* 0x000fc8000bf05070 */
[----:B------:R-:W-:-:S13]  /*0890*/  ISETP.NE.AND.EX P0, PT, RZ, UR5, PT, P0 ;  /* 0x00000005ff007c0c */ /* 0x000fda000bf05300 */
[----:B------:R-:W-:Y:S05]  /*08a0*/  @!P0 BRA `(.L_x_8) ;  /* 0x00000000000c8947 */ /* 0x000fea0003800000 */
[----:B-1----:R-:W0:Y:S02]  /*08b0*/  LDC.64 R6, c[0x0][0x590] ;  /* 0x00016400ff067b82 */ /* 0x002e240000000a00 */
[----:B0-----:R0:W5:Y:S01]  /*08c0*/  LDG.E R23, desc[UR54][R6.64] ;  /* 0x0000003606177981 */ /* 0x001162000c1e1900 */
[----:B------:R-:W-:Y:S05]  /*08d0*/  BRA `(.L_x_7) ;  /* 0x0000000000087947 */ /* 0x000fea0003800000 */
.L_x_8:
[----:B------:R-:W-:Y:S02]  /*08e0*/  ULDC UR4, c[0x0][0x584] ;  /* 0x0001610000047ab9 */ /* 0x000fe40000000800 */
[----:B0-----:R-:W-:-:S07]  /*08f0*/  IMAD.U32 R23, RZ, RZ, UR4 ;  /* 0x00000004ff177e24 */ /* 0x001fce000f8e00ff */
.L_x_7:
[----:B------:R-:W3:Y:S01]  /*0900*/  S2UR UR10, SR_CTAID.Y ;  /* 0x00000000000a79c3 */ /* 0x000ee20000002600 */
[----:B------:R-:W-:Y:S01]  /*0910*/  ULDC UR5, c[0x0][0x65c] ;  /* 0x0001970000057ab9 */ /* 0x000fe20000000800 */
[----:B------:R-:W-:Y:S01]  /*0920*/  UISETP.NE.AND UP0, UPT, UR15, 0x2, UPT ;  /* 0x000000020f00788c */ /* 0x000fe2000bf05270 */
[----:B------:R-:W-:Y:S01]  /*0930*/  IMAD.MOV.U32 R18, RZ, RZ, -0x1 ;  /* 0xffffffffff127424 */ /* 0x000fe200078e00ff */
[----:B------:R-:W-:Y:S01]  /*0940*/  UISETP.NE.AND UP2, UPT, UR5, 0x1, UPT ;  /* 0x000000010500788c */ /* 0x000fe2000bf45270 */
[----:B------:R-:W-:Y:S02]  /*0950*/  IMAD.MOV.U32 R2, RZ, RZ, -0x1 ;  /* 0xffffffffff027424 */ /* 0x000fe400078e00ff */
[----:B------:R-:W-:Y:S01]  /*0960*/  IMAD.MOV.U32 R19, RZ, RZ, -0x1 ;  /* 0xffffffffff137424 */ /* 0x000fe200078e00ff */
[----:B------:R-:W4:Y:S01]  /*0970*/  S2UR UR4, SR_CTAID.X ;  /* 0x00000000000479c3 */ /* 0x000f220000002500 */
[----:B------:R-:W-:-:S06]  /*0980*/  UP2UR UR38, UPR, URZ, 0x4 ;  /* 0x000000043f267883 */ /* 0x000fcc0008000000 */
[----:B------:R-:W-:Y:S01]  /*0990*/  @UP2 ULDC UR12, c[0x0][0x10] ;  /* 0x00000400000c2ab9 */ /* 0x000fe20000000800 */
[----:B------:R-:W-:Y:S01]  /*09a0*/  @UP2 UMOV UR7, URZ ;  /* 0x0000003f00072c82 */ /* 0x000fe20008000000 */
[----:B------:R-:W-:Y:S01]  /*09b0*/  @UP2 UMOV UR5, URZ ;  /* 0x0000003f00052c82 */ /* 0x000fe20008000000 */
[----:B012---:R-:W0:Y:S01]  /*09c0*/  LDC.64 R6, c[0x0][0x650] ;  /* 0x00019400ff067b82 */ /* 0x007e220000000a00 */
[----:B---3--:R-:W-:Y:S02]  /*09d0*/  @UP2 UMOV UR9, UR10 ;  /* 0x0000000a00092c82 */ /* 0x008fe40008000000 */
[----:B------:R-:W-:Y:S01]  /*09e0*/  @UP2 UMOV UR6, UR9 ;  /* 0x0000000900062c82 */ /* 0x000fe20008000000 */
[----:B------:R-:W-:Y:S01]  /*09f0*/  @!UP2 UMOV UR9, UR10 ;  /* 0x0000000a0009ac82 */ /* 0x000fe20008000000 */
[----:B----4-:R-:W-:-:S03]  /*0a00*/  @UP2 UIMAD.WIDE.U32 UR12, UR4, UR12, UR6 ;  /* 0x0000000c040c22a5 */ /* 0x010fc6000f8e0006 */
[----:B------:R-:W-:Y:S01]  /*0a10*/  @!UP2 ULDC UR6, c[0x0][0xc] ;  /* 0x000003000006aab9 */ /* 0x000fe20000000800 */
[----:B------:R-:W-:Y:S01]  /*0a20*/  @UP2 UIADD3 UR14, UR13, UR5, URZ ;  /* 0x000000050d0e2290 */ /* 0x000fe2000fffe03f */
[----:B------:R-:W-:Y:S02]  /*0a30*/  ULDC UR10, c[0x0][0xc] ;  /* 0x00000300000a7ab9 */ /* 0x000fe40000000800 */
[----:B------:R-:W-:Y:S01]  /*0a40*/  UMOV UR5, URZ ;  /* 0x0000003f00057c82 */ /* 0x000fe20008000000 */
[----:B------:R-:W-:Y:S01]  /*0a50*/  ULDC UR11, c[0x0][0x10] ;  /* 0x00000400000b7ab9 */ /* 0x000fe20000000800 */
[----:B------:R-:W-:Y:S02]  /*0a60*/  @!UP2 UIMAD.WIDE.U32 UR6, UR6, UR9, UR4 ;  /* 0x000000090606a2a5 */ /* 0x000fe4000f8e0004 */
[----:B------:R-:W-:Y:S01]  /*0a70*/  UIMAD.WIDE.U32 UR10, UR10, UR11, URZ ;  /* 0x0000000b0a0a72a5 */ /* 0x000fe2000f8e003f */
[----:B------:R-:W-:-:S03]  /*0a80*/  ULDC UR13, c[0x0][0x14] ;  /* 0x00000500000d7ab9 */ /* 0x000fc60000000800 */
[----:B------:R-:W-:Y:S02]  /*0a90*/  UIMAD.WIDE.U32 UR52, UR10, UR13, URZ ;  /* 0x0000000d0a3472a5 */ /* 0x000fe4000f8e003f */
[----:B------:R-:W-:Y:S01]  /*0aa0*/  UIMAD UR39, UR11, UR13, URZ ;  /* 0x0000000d0b2772a4 */ /* 0x000fe2000f8e023f */
[----:B------:R-:W-:Y:S01]  /*0ab0*/  @!UP2 UMOV UR12, UR6 ;  /* 0x00000006000cac82 */ /* 0x000fe20008000000 */
[----:B------:R-:W-:Y:S02]  /*0ac0*/  @!UP2 UMOV UR14, UR7 ;  /* 0x00000007000eac82 */ /* 0x000fe40008000000 */
[----:B------:R-:W-:Y:S02]  /*0ad0*/  UIADD3 UR39, UR53, UR39, URZ ;  /* 0x0000002735277290 */ /* 0x000fe4000fffe03f */
[----:B------:R-:W-:-:S04]  /*0ae0*/  UIADD3 UR6, UP1, UR12, UR52, URZ ;  /* 0x000000340c067290 */ /* 0x000fc8000ff3e03f */
[----:B------:R-:W-:Y:S02]  /*0af0*/  UIADD3.X UR7, UR14, UR39, URZ, UP1, !UPT ;  /* 0x000000270e077290 */ /* 0x000fe40008ffe43f */
[----:B------:R-:W-:Y:S02]  /*0b00*/  USEL UR6, UR6, UR12, !UP0 ;  /* 0x0000000c06067287 */ /* 0x000fe4000c000000 */
[----:B------:R-:W-:-:S04]  /*0b10*/  USEL UR7, UR7, UR14, !UP0 ;  /* 0x0000000e07077287 */ /* 0x000fc8000c000000 */
[----:B0-----:R-:W-:Y:S01]  /*0b20*/  ISETP.LE.U32.AND P0, PT, R6, UR6, PT ;  /* 0x0000000606007c0c */ /* 0x001fe2000bf03070 */
[----:B------:R-:W-:Y:S02]  /*0b30*/  IMAD.U32 R16, RZ, RZ, UR6 ;  /* 0x00000006ff107e24 */ /* 0x000fe4000f8e00ff */
[----:B------:R-:W-:Y:S02]  /*0b40*/  IMAD.U32 R0, RZ, RZ, UR7 ;  /* 0x00000007ff007e24 */ /* 0x000fe4000f8e00ff */
[----:B------:R-:W-:-:S03]  /*0b50*/  IMAD.U32 R17, RZ, RZ, UR7 ;  /* 0x00000007ff117e24 */ /* 0x000fc6000f8e00ff */
[----:B------:R-:W-:Y:S02]  /*0b60*/  ISETP.GE.U32.AND.EX P0, PT, R0, R7, PT, P0 ;  /* 0x000000070000720c */ /* 0x000fe40003f06100 */
[----:B------:R-:W-:-:S11]  /*0b70*/  PRMT R0, RZ, 0x7610, R0 ;  /* 0x00007610ff007816 */ /* 0x000fd60000000000 */
[----:B------:R-:W-:Y:S05]  /*0b80*/  @P0 BRA `(.L_x_9) ;  /* 0x00000004008c0947 */ /* 0x000fea0003800000 */
[----:B------:R-:W-:Y:S01]  /*0b90*/  I2FP.F32.U32 R0, UR4 ;  /* 0x0000000400007c45 */ /* 0x000fe20008201000 */
[----:B------:R-:W-:Y:S01]  /*0ba0*/  ULDC.64 UR16, c[0x0][0x628] ;  /* 0x00018a0000107ab9 */ /* 0x000fe20000000a00 */
[----:B------:R-:W-:Y:S01]  /*0bb0*/  ULDC UR6, c[0x0][0x150] ;  /* 0x0000540000067ab9 */ /* 0x000fe20000000800 */
[----:B------:R-:W-:Y:S01]  /*0bc0*/  ISETP.NE.U32.AND P0, PT, RZ, UR16, PT ;  /* 0x00000010ff007c0c */ /* 0x000fe2000bf05070 */
[----:B------:R-:W-:Y:S01]  /*0bd0*/  ULDC UR15, c[0x0][0x630] ;  /* 0x00018c00000f7ab9 */ /* 0x000fe20000000800 */
[----:B------:R-:W-:Y:S01]  /*0be0*/  FMUL R0, R0, UR6 ;  /* 0x0000000600007c20 */ /* 0x000fe20008400000 */
[----:B------:R-:W-:Y:S01]  /*0bf0*/  R2UR UR19, R16 ;  /* 0x00000000101372ca */ /* 0x000fe200000e0000 */
[----:B------:R-:W-:Y:S01]  /*0c00*/  ULDC UR21, c[0x0][0x154] ;  /* 0x0000550000157ab9 */ /* 0x000fe20000000800 */
[----:B------:R-:W-:Y:S01]  /*0c10*/  ISETP.NE.AND.EX P0, PT, RZ, UR17, PT, P0 ;  /* 0x00000011ff007c0c */ /* 0x000fe2000bf05300 */
[----:B------:R0:W1:Y:S01]  /*0c20*/  F2I.U32.TRUNC.NTZ R2, R0 ;  /* 0x0000000000027305 */ /* 0x000062000020f000 */
[----:B------:R-:W-:-:S02]  /*0c30*/  R2UR UR20, R17 ;  /* 0x00000000111472ca */ /* 0x000fc400000e0000 */
[----:B------:R-:W-:Y:S02]  /*0c40*/  R2UR UR6, R16 ;  /* 0x00000000100672ca */ /* 0x000fe400000e0000 */
[----:B------:R-:W-:-:S07]  /*0c50*/  R2UR UR7, R17 ;  /* 0x00000000110772ca */ /* 0x000fce00000e0000 */
[----:B0-----:R-:W-:Y:S08]  /*0c60*/  @!P0 BRA `(.L_x_10) ;  /* 0x0000000000308947 */ /* 0x001ff00003800000 */
[----:B------:R-:W-:Y:S01]  /*0c70*/  R2UR UR6, R16 ;  /* 0x00000000100672ca */ /* 0x000fe200000e0000 */
[----:B------:R-:W-:Y:S01]  /*0c80*/  ULDC UR12, c[0x0][0x634] ;  /* 0x00018d00000c7ab9 */ /* 0x000fe20000000800 */
[----:B------:R-:W-:-:S11]  /*0c90*/  R2UR UR14, R17 ;  /* 0x00000000110e72ca */ /* 0x000fd600000e0000 */
[----:B------:R-:W-:-:S04]  /*0ca0*/  UIADD3 UR12, UP1, UR6, UR12, URZ ;  /* 0x0000000c060c7290 */ /* 0x000fc8000ff3e03f */
[----:B------:R-:W-:-:S04]  /*0cb0*/  UIADD3.X UR14, URZ, UR14, URZ, UP1, !UPT ;  /* 0x0000000e3f0e7290 */ /* 0x000fc80008ffe43f */
[----:B------:R-:W-:-:S04]  /*0cc0*/  UIMAD.WIDE.U32 UR6, UR14, UR16, URZ ;  /* 0x000000100e0672a5 */ /* 0x000fc8000f8e003f */
[----:B------:R-:W-:Y:S02]  /*0cd0*/  UIMAD.WIDE.U32 UR10, UP1, UR12, UR17, UR6 ;  /* 0x000000110c0a72a5 */ /* 0x000fe4000f820006 */
[----:B------:R-:W-:Y:S02]  /*0ce0*/  UIMAD.WIDE.U32 UR6, UR12, UR16, URZ ;  /* 0x000000100c0672a5 */ /* 0x000fe4000f8e003f */
[----:B------:R-:W-:Y:S02]  /*0cf0*/  UIADD3.X UR13, URZ, URZ, URZ, UP1, !UPT ;  /* 0x0000003f3f0d7290 */ /* 0x000fe40008ffe43f */
[----:B------:R-:W-:Y:S01]  /*0d00*/  UIADD3 URZ, UP1, UR7, UR10, URZ ;  /* 0x0000000a073f7290 */ /* 0x000fe2000ff3e03f */
[----:B------:R-:W-:-:S03]  /*0d10*/  UMOV UR12, UR11 ;  /* 0x0000000b000c7c82 */ /* 0x000fc60008000000 */
[----:B------:R-:W-:-:S12]  /*0d20*/  UIMAD.WIDE.U32.X UR6, UR14, UR17, UR12, UP1 ;  /* 0x000000110e0672a5 */ /* 0x000fd800088e040c */
.L_x_10:
[----:B------:R-:W-:Y:S01]  /*0d30*/  USHF.R.U64 UR5, UR6, UR15, UR7 ;  /* 0x0000000f06057299 */ /* 0x000fe20008001207 */
[----:B------:R-:W-:Y:S01]  /*0d40*/  I2FP.F32.U32 R0, UR9 ;  /* 0x0000000900007c45 */ /* 0x000fe20008201000 */
[----:B------:R-:W-:Y:S01]  /*0d50*/  USHF.R.U32.HI UR6, URZ, UR15, UR7 ;  /* 0x0000000f3f067299 */ /* 0x000fe20008011607 */
[----:B-1----:R-:W-:Y:S01]  /*0d60*/  R2UR UR14, R2 ;  /* 0x00000000020e72ca */ /* 0x002fe200000e0000 */
[----:B------:R-:W-:Y:S02]  /*0d70*/  UIADD3 UR17, UP1, URZ, -UR5, URZ ;  /* 0x800000053f117290 */ /* 0x000fe4000ff3e03f */
[----:B------:R-:W-:Y:S01]  /*0d80*/  FMUL R0, R0, UR21 ;  /* 0x0000001500007c20 */ /* 0x000fe20008400000 */
[----:B------:R-:W-:Y:S01]  /*0d90*/  ULDC.64 UR10, c[0x0][0x620] ;  /* 0x00018800000a7ab9 */ /* 0x000fe20000000a00 */
[----:B------:R-:W-:Y:S01]  /*0da0*/  UIADD3.X UR6, URZ, ~UR6, URZ, UP1, !UPT ;  /* 0x800000063f067290 */ /* 0x000fe20008ffe43f */
[----:B------:R-:W-:Y:S01]  /*0db0*/  UMOV UR12, UR19 ;  /* 0x00000013000c7c82 */ /* 0x000fe20008000000 */
[----:B------:R-:W-:-:S02]  /*0dc0*/  UMOV UR13, UR20 ;  /* 0x00000014000d7c82 */ /* 0x000fc40008000000 */
[----:B------:R-:W-:Y:S01]  /*0dd0*/  UIMAD UR6, UR6, UR10, URZ ;  /* 0x0000000a060672a4 */ /* 0x000fe2000f8e023f */
[----:B------:R-:W0:Y:S01]  /*0de0*/  F2I.U32.TRUNC.NTZ R0, R0 ;  /* 0x0000000000007305 */ /* 0x000e22000020f000 */
[----:B------:R-:W-:Y:S02]  /*0df0*/  UIMAD.WIDE.U32 UR12, UR17, UR10, UR12 ;  /* 0x0000000a110c72a5 */ /* 0x000fe4000f8e000c */
[----:B------:R-:W-:Y:S01]  /*0e00*/  UIMAD UR17, UR17, UR11, UR6 ;  /* 0x0000000b111172a4 */ /* 0x000fe2000f8e0206 */
[----:B------:R-:W-:Y:S01]  /*0e10*/  ULDC UR24, c[0x0][0x658] ;  /* 0x0001960000187ab9 */ /* 0x000fe20000000800 */
[----:B------:R-:W-:Y:S02]  /*0e20*/  UMOV UR22, 0xffffffff ;  /* 0xffffffff00167882 */ /* 0x000fe40000000000 */
[----:B------:R-:W-:Y:S01]  /*0e30*/  UIADD3 UR17, UR13, UR17, URZ ;  /* 0x000000110d117290 */ /* 0x000fe2000fffe03f */
[----:B------:R-:W-:Y:S01]  /*0e40*/  ULDC UR19, c[0x0][0x618] ;  /* 0x0001860000137ab9 */ /* 0x000fe20000000800 */
[----:B------:R-:W-:Y:S01]  /*0e50*/  ULDC.64 UR6, c[0x0][0x640] ;  /* 0x0001900000067ab9 */ /* 0x000fe20000000a00 */
[----:B------:R-:W-:Y:S01]  /*0e60*/  USHF.L.U32 UR13, UR22, UR24, URZ ;  /* 0x00000018160d7299 */ /* 0x000fe2000800063f */
[----:B------:R-:W-:Y:S01]  /*0e70*/  ISETP.NE.U32.AND P0, PT, RZ, UR6, PT ;  /* 0x00000006ff007c0c */ /* 0x000fe2000bf05070 */
[----:B------:R-:W-:-:S02]  /*0e80*/  USHF.R.U64 UR22, UR12, UR19, UR17 ;  /* 0x000000130c167299 */ /* 0x000fc40008001211 */
[----:B------:R-:W-:Y:S01]  /*0e90*/  USHF.R.U32.HI UR12, URZ, UR19, UR17 ;  /* 0x000000133f0c7299 */ /* 0x000fe20008011611 */
[----:B0-----:R-:W-:Y:S01]  /*0ea0*/  R2UR UR16, R0 ;  /* 0x00000000001072ca */ /* 0x001fe200000e0000 */
[----:B------:R-:W-:Y:S01]  /*0eb0*/  ULDC UR21, c[0x0][0x608] ;  /* 0x0001820000157ab9 */ /* 0x000fe20000000800 */
[----:B------:R-:W-:Y:S01]  /*0ec0*/  ISETP.NE.AND.EX P0, PT, RZ, UR7, PT, P0 ;  /* 0x00000007ff007c0c */ /* 0x000fe2000bf05300 */
[----:B------:R-:W-:Y:S02]  /*0ed0*/  USHF.R.U64 UR26, UR22, UR21, UR12 ;  /* 0x00000015161a7299 */ /* 0x000fe4000800120c */
[----:B------:R-:W-:Y:S01]  /*0ee0*/  USHF.R.U32.HI UR12, URZ, UR21, UR12 ;  /* 0x000000153f0c7299 */ /* 0x000fe2000801160c */
[----:B------:R-:W-:Y:S01]  /*0ef0*/  UMOV UR20, 0x1 ;  /* 0x0000000100147882 */ /* 0x000fe20000000000 */
[----:B------:R-:W-:Y:S02]  /*0f00*/  UIADD3 UR14, -UR14, URZ, URZ ;  /* 0x0000003f0e0e7290 */ /* 0x000fe4000fffe13f */
[----:B------:R-:W-:-:S02]  /*0f10*/  USHF.R.U64 UR27, UR26, UR24, UR12 ;  /* 0x000000181a1b7299 */ /* 0x000fc4000800120c */
[----:B------:R-:W-:Y:S01]  /*0f20*/  USHF.L.U32 UR19, UR20, UR24, URZ ;  /* 0x0000001814137299 */ /* 0x000fe2000800063f */
[----:B------:R-:W-:Y:S01]  /*0f30*/  ULDC UR15, c[0x0][0x144] ;  /* 0x00005100000f7ab9 */ /* 0x000fe20000000800 */
[----:B------:R-:W-:Y:S01]  /*0f40*/  ULDC UR10, c[0x0][0x600] ;  /* 0x00018000000a7ab9 */ /* 0x000fe20000000800 */
[----:B------:R-:W-:Y:S02]  /*0f50*/  ULOP3.LUT UR20, URZ, UR13, URZ, 0x33, !UPT ;  /* 0x0000000d3f147292 */ /* 0x000fe4000f8e333f */
[----:B------:R-:W-:Y:S02]  /*0f60*/  USHF.R.U32.HI UR13, URZ, UR24, UR12 ;  /* 0x000000183f0d7299 */ /* 0x000fe4000801160c */
[----:B------:R-:W-:Y:S02]  /*0f70*/  UIADD3 UR11, UR10, -0x1, URZ ;  /* 0xffffffff0a0b7890 */ /* 0x000fe4000fffe03f */
[----:B------:R-:W-:Y:S02]  /*0f80*/  UIADD3 UR23, -UR16, URZ, URZ ;  /* 0x0000003f10177290 */ /* 0x000fe4000fffe13f */
[----:B------:R-:W-:Y:S01]  /*0f90*/  UIMAD UR4, UR15, UR14, UR4 ;  /* 0x0000000e0f0472a4 */ /* 0x000fe2000f8e0204 */
[----:B------:R-:W-:Y:S01]  /*0fa0*/  ULDC UR28, c[0x0][0x148] ;  /* 0x00005200001c7ab9 */ /* 0x000fe20000000800 */
[----:B------:R-:W-:Y:S01]  /*0fb0*/  ULDC UR24, c[0x0][0x648] ;  /* 0x0001920000187ab9 */ /* 0x000fe20000000800 */
[----:B------:R-:W-:Y:S01]  /*0fc0*/  ULDC UR25, c[0x0][0x638] ;  /* 0x00018e0000197ab9 */ /* 0x000fe20000000800 */
[----:B------:R-:W-:Y:S01]  /*0fd0*/  UMOV UR12, UR27 ;  /* 0x0000001b000c7c82 */ /* 0x000fe20008000000 */
[----:B------:R-:W-:Y:S07]  /*0fe0*/  @!P0 BRA `(.L_x_11) ;  /* 0x0000000000308947 */ /* 0x000fee0003800000 */
[----:B------:R-:W-:Y:S02]  /*0ff0*/  ULDC UR16, c[0x0][0x64c] ;  /* 0x0001930000107ab9 */ /* 0x000fe40000000800 */
        /* <DEDUP_REMOVED lines=8> */
[----:B------:R-:W-:-:S07]  /*1080*/  UIMAD.WIDE.U32.X UR6, UR21, UR7, UR16, UP1 ;  /* 0x00000007150672a5 */ /* 0x000fce00088e0410 */
[----:B------:R-:W-:Y:S01]  /*1090*/  UMOV UR12, UR6 ;  /* 0x00000006000c7c82 */ /* 0x000fe20008000000 */
[----:B------:R-:W-:-:S05]  /*10a0*/  UMOV UR13, UR7 ;  /* 0x00000007000d7c82 */ /* 0x000fca0008000000 */
.L_x_11:
[----:B------:R-:W-:Y:S01]  /*10b0*/  UISETP.NE.AND UP1, UPT, UR38, URZ, UPT ;  /* 0x0000003f2600728c */ /* 0x000fe2000bf25270 */
[----:B------:R-:W-:Y:S01]  /*10c0*/  IMAD.MOV.U32 R0, RZ, RZ, 0x1 ;  /* 0x00000001ff007424 */ /* 0x000fe200078e00ff */
[----:B------:R-:W-:Y:S01]  /*10d0*/  USHF.R.U64 UR6, UR12, UR24, UR13 ;  /* 0x000000180c067299 */ /* 0x000fe2000800120d */
[----:B------:R-:W-:Y:S01]  /*10e0*/  IMAD.U32 R19, RZ, RZ, UR5 ;  /* 0x00000005ff137e24 */ /* 0x000fe2000f8e00ff */
[----:B------:R-:W-:Y:S02]  /*10f0*/  ULOP3.LUT UR20, UR26, UR20, URZ, 0xc0, !UPT ;  /* 0x000000141a147292 */ /* 0x000fe4000f8ec03f */
[----:B------:R-:W-:Y:S02]  /*1100*/  UIADD3 UR7, -UR6, URZ, URZ ;  /* 0x0000003f06077290 */ /* 0x000fe4000fffe13f */
[----:B------:R-:W-:Y:S02]  /*1110*/  UIMAD UR19, UR19, UR6, UR20 ;  /* 0x00000006131372a4 */ /* 0x000fe4000f8e0214 */
[----:B------:R-:W-:-:S02]  /*1120*/  ULOP3.LUT UR11, UR22, UR11, URZ, 0xc0, !UPT ;  /* 0x0000000b160b7292 */ /* 0x000fc4000f8ec03f */
[----:B------:R-:W-:Y:S02]  /*1130*/  @UP1 UIMAD UR4, UR28, UR23, UR9 ;  /* 0x000000171c0412a4 */ /* 0x000fe4000f8e0209 */
[----:B------:R-:W-:-:S03]  /*1140*/  UIMAD UR6, UR7, UR25, UR27 ;  /* 0x00000019070672a4 */ /* 0x000fc6000f8e021b */
[----:B------:R-:W-:Y:S01]  /*1150*/  ULDC UR7, c[0x0][0x610] ;  /* 0x0001840000077ab9 */ /* 0x000fe20000000800 */
[----:B------:R-:W-:Y:S02]  /*1160*/  UIMAD UR6, UR6, UR10, UR11 ;  /* 0x0000000a060672a4 */ /* 0x000fe4000f8e020b */
[----:B------:R-:W-:-:S04]  /*1170*/  UIMAD UR4, UR19, UR7, UR4 ;  /* 0x00000007130472a4 */ /* 0x000fc8000f8e0204 */
[----:B------:R-:W-:Y:S02]  /*1180*/  USEL UR7, UR6, UR4, !UP1 ;  /* 0x0000000406077287 */ /* 0x000fe4000c800000 */
[----:B------:R-:W-:-:S04]  /*1190*/  USEL UR4, UR4, UR6, !UP1 ;  /* 0x0000000604047287 */ /* 0x000fc8000c800000 */
[----:B------:R-:W-:Y:S02]  /*11a0*/  IMAD.U32 R2, RZ, RZ, UR7 ;  /* 0x00000007ff027e24 */ /* 0x000fe4000f8e00ff */
[----:B------:R-:W-:-:S07]  /*11b0*/  IMAD.U32 R18, RZ, RZ, UR4 ;  /* 0x00000004ff127e24 */ /* 0x000fce000f8e00ff */
.L_x_9:
[----:B------:R-:W-:Y:S02]  /*11c0*/  ULDC UR4, c[0x0][0x28c] ;  /* 0x0000a30000047ab9 */ /* 0x000fe40000000800 */
[----:B------:R-:W-:-:S04]  /*11d0*/  UIADD3 UR4, UR4, 0x3f, URZ ;  /* 0x0000003f04047890 */ /* 0x000fc8000fffe03f */
[----:B------:R-:W-:-:S04]  /*11e0*/  USHF.R.S32.HI UR5, URZ, 0x1f, UR4 ;  /* 0x0000001f3f057899 */ /* 0x000fc80008011404 */
[----:B------:R-:W-:-:S04]  /*11f0*/  ULEA.HI UR5, UR5, UR4, URZ, 0x6 ;  /* 0x0000000405057291 */ /* 0x000fc8000f8f303f */
[----:B------:R-:W-:Y:S01]  /*1200*/  USHF.R.S32.HI UR37, URZ, 0x6, UR5 ;  /* 0x000000063f257899 */ /* 0x000fe20008011405 */
[----:B------:R-:W-:Y:S11]  /*1210*/  @!P1 BRA `(.L_x_12) ;  /* 0x0000004c00789947 */ /* 0x000ff60003800000 */
[----:B------:R-:W-:-:S06]  /*1220*/  UISETP.GT.U32.AND UP1, UPT, UR18, 0x1, UPT ;  /* 0x000000011200788c */ /* 0x000fcc000bf24070 */
[----:B------:R-:W-:-:S13]  /*1230*/  PLOP3.LUT P0, PT, PT, PT, UP1, 0x80, 0x0 ;  /* 0x000000000000781c */ /* 0x000fda0003f0f018 */
[----:B------:R-:W-:Y:S05]  /*1240*/  @P0 EXIT ;  /* 0x000000000000094d */ /* 0x000fea0003800000 */
.L_x_13:
[----:B------:R-:W-:-:S08]  /*1250*/  NOP ;  /* 0x0000000000007918 */ /* 0x000fd00000000000 */
[----:B------:R-:W0:Y:S02]  /*1260*/  USETMAXREG.TRY_ALLOC.CTAPOOL UP1, 0xe8 ;  /* 0x000000e8000079c8 */ /* 0x000e240008020600 */
[----:B0-----:R-:W-:-:S13]  /*1270*/  PLOP3.LUT P0, PT, PT, PT, UP1, 0x80, 0x0 ;  /* 0x000000000000781c */ /* 0x001fda0003f0f018 */
[----:B------:R-:W-:Y:S05]  /*1280*/  @!P0 BRA `(.L_x_13) ;  /* 0xfffffffc00f08947 */ /* 0x000fea000383ffff */
[----:B------:R-:W-:-:S13]  /*1290*/  LOP3.LUT P0, RZ, R0, 0xff, RZ, 0xc0, !PT ;  /* 0x000000ff00ff7812 */ /* 0x000fda000780c0ff */
[----:B------:R-:W-:Y:S05]  /*12a0*/  @!P0 EXIT ;  /* 0x000000000000894d */ /* 0x000fea0003800000 */
[----:B------:R-:W-:Y:S01]  /*12b0*/  SHF.R.S32.HI R0, RZ, 0x1f, R3 ;  /* 0x0000001fff007819 */ /* 0x000fe20000011403 */
[----:B------:R-:W0:Y:S01]  /*12c0*/  S2UR UR5, SR_CgaCtaId ;  /* 0x00000000000579c3 */ /* 0x000e220000008800 */
[----:B------:R-:W-:Y:S01]  /*12d0*/  UMOV UR42, 0x400 ;  /* 0x00000400002a7882 */ /* 0x000fe20000000000 */
[----:B------:R-:W-:Y:S01]  /*12e0*/  USHF.R.U32.HI UR4, URZ, 0x2, UR37 ;  /* 0x000000023f047899 */ /* 0x000fe20008011625 */
[CC--:B------:R-:W-:Y:S01]  /*12f0*/  LEA.HI R4, R0.reuse, R3.reuse, RZ, 0x2 ;  /* 0x0000000300047211 */ /* 0x0c0fe200078f10ff */
[----:B------:R-:W-:Y:S01]  /*1300*/  ULOP3.LUT UR45, UR37, 0x3, URZ, 0xc0, !UPT ;  /* 0x00000003252d7892 */ /* 0x000fe2000f8ec03f */
[----:B------:R-:W-:Y:S01]  /*1310*/  LEA.HI R0, R0, R3, RZ, 0x5 ;  /* 0x0000000300007211 */ /* 0x000fe200078f28ff */
[----:B------:R-:W-:Y:S01]  /*1320*/  UISETP.LT.AND UP1, UPT, UR37, 0x1, UPT ;  /* 0x000000012500788c */ /* 0x000fe2000bf21270 */
[--C-:B------:R-:W-:Y:S01]  /*1330*/  SHF.R.S32.HI R88, RZ, 0x2, R4.reuse ;  /* 0x00000002ff587819 */ /* 0x100fe20000011404 */
[----:B------:R-:W1:Y:S01]  /*1340*/  LDC.64 R6, c[0x0][0x5c8] ;  /* 0x00017200ff067b82 */ /* 0x000e620000000a00 */
[----:B------:R-:W-:Y:S01]  /*1350*/  SHF.R.S32.HI R5, RZ, 0x1f, R4 ;  /* 0x0000001fff057819 */ /* 0x000fe20000011404 */
[----:B------:R-:W-:Y:S01]  /*1360*/  ULOP3.LUT UR4, UR4, 0x1, URZ, 0xc0, !UPT ;  /* 0x0000000104047892 */ /* 0x000fe2000f8ec03f */
[----:B------:R-:W-:Y:S01]  /*1370*/  LOP3.LUT R4, R4, 0xfffffffc, RZ, 0xc0, !PT ;  /* 0xfffffffc04047812 */ /* 0x000fe200078ec0ff */
[----:B------:R-:W-:Y:S01]  /*1380*/  ULDC UR44, c[0x0][0x658] ;  /* 0x00019600002c7ab9 */ /* 0x000fe20000000800 */
[----:B------:R-:W-:Y:S01]  /*1390*/  LEA.HI R5, R5, R88, RZ, 0x3 ;  /* 0x0000005805057211 */ /* 0x000fe200078f18ff */
[----:B------:R-:W-:Y:S01]  /*13a0*/  UMOV UR6, 0xffffffff ;  /* 0xffffffff00067882 */ /* 0x000fe20000000000 */
[----:B------:R-:W-:Y:S01]  /*13b0*/  ULDC UR8, c[0x0][0x284] ;  /* 0x0000a10000087ab9 */ /* 0x000fe20000000800 */
[----:B------:R-:W-:Y:S01]  /*13c0*/  IMAD.IADD R4, R3, 0x1, -R4 ;  /* 0x0000000103047824 */ /* 0x000fe200078e0a04 */
[----:B------:R-:W-:Y:S01]  /*13d0*/  LOP3.LUT R5, R5, 0xfffffff8, RZ, 0xc0, !PT ;  /* 0xfffffff805057812 */ /* 0x000fe200078ec0ff */
[----:B------:R-:W-:Y:S01]  /*13e0*/  USEL UR45, UR45, URZ, !UP0 ;  /* 0x0000003f2d2d7287 */ /* 0x000fe2000c000000 */
[----:B------:R-:W-:Y:S01]  /*13f0*/  SHF.R.S32.HI R3, RZ, 0x5, R0 ;  /* 0x00000005ff037819 */ /* 0x000fe20000011400 */
[----:B------:R-:W-:Y:S01]  /*1400*/  VIADD R0, R95, 0xffffffff ;  /* 0xffffffff5f007836 */ /* 0x000fe20000000000 */
[----:B------:R-:W-:Y:S01]  /*1410*/  USEL UR46, UR37, 0x1, UP1 ;  /* 0x00000001252e7887 */ /* 0x000fe20008800000 */
[----:B------:R-:W-:Y:S01]  /*1420*/  IMAD.IADD R88, R88, 0x1, -R5 ;  /* 0x0000000158587824 */ /* 0x000fe200078e0a05 */
[----:B------:R-:W-:Y:S01]  /*1430*/  USHF.L.U32 UR6, UR6, UR44, URZ ;  /* 0x0000002c06067299 */ /* 0x000fe2000800063f */
[----:B------:R-:W2:Y:S01]  /*1440*/  LDC R5, c[0x0][0x288] ;  /* 0x0000a200ff057b82 */ /* 0x000ea20000000800 */
[----:B0-----:R-:W-:Y:S01]  /*1450*/  ULEA UR42, UR5, UR42, 0x18 ;  /* 0x0000002a052a7291 */ /* 0x001fe2000f8ec03f */
[C---:B------:R-:W-:Y:S01]  /*1460*/  ISETP.NE.AND P0, PT, R0.reuse, RZ, PT ;  /* 0x000000ff0000720c */ /* 0x040fe20003f05270 */
[----:B------:R-:W-:Y:S01]  /*1470*/  IMAD.SHL.U32 R0, R0, 0x8, RZ ;  /* 0x0000000800007824 */ /* 0x000fe200078e00ff */
[--C-:B------:R-:W-:Y:S01]  /*1480*/  SHF.R.S32.HI R89, RZ, 0x1f, R88.reuse ;  /* 0x0000001fff597819 */ /* 0x100fe20000011458 */
[----:B------:R-:W-:Y:S01]  /*1490*/  UIADD3 UR50, UR42, 0x50, URZ ;  /* 0x000000502a327890 */ /* 0x000fe2000fffe03f */
[----:B------:R-:W-:Y:S01]  /*14a0*/  IMAD.SHL.U32 R90, R4, 0x2, RZ ;  /* 0x00000002045a7824 */ /* 0x000fe200078e00ff */
[----:B------:R-:W-:Y:S01]  /*14b0*/  UISETP.EQ.U32.AND UP0, UPT, UR4, 0x1, !UP0 ;  /* 0x000000010400788c */ /* 0x000fe2000c702070 */
[C-C-:B------:R-:W-:Y:S01]  /*14c0*/  IMAD R97, R3.reuse, -0x10, -R88.reuse ;  /* 0xfffffff003617824 */ /* 0x140fe200078e0a58 */
[----:B------:R-:W-:Y:S01]  /*14d0*/  LOP3.LUT R0, R0, 0x8, RZ, 0xc0, !PT ;  /* 0x0000000800007812 */ /* 0x000fe200078ec0ff */
[----:B------:R-:W-:Y:S01]  /*14e0*/  IMAD.WIDE R88, R3, 0x10, R88 ;  /* 0x0000001003587825 */ /* 0x000fe200078e0258 */
[C---:B-1----:R-:W-:Y:S01]  /*14f0*/  SHF.L.U64.HI R92, R6.reuse, 0x3, R7 ;  /* 0x00000003065c7819 */ /* 0x042fe20000010207 */
[----:B------:R-:W-:Y:S01]  /*1500*/  ULDC UR43, c[0x0][0x600] ;  /* 0x00018000002b7ab9 */ /* 0x000fe20000000800 */
[----:B------:R-:W-:Y:S01]  /*1510*/  SEL R98, RZ, 0x1, P0 ;  /* 0x00000001ff627807 */ /* 0x000fe20000000000 */
[----:B------:R-:W-:Y:S01]  /*1520*/  IMAD.SHL.U32 R93, R6, 0x8, RZ ;  /* 0x00000008065d7824 */ /* 0x000fe200078e00ff */
[----:B------:R-:W-:Y:S01]  /*1530*/  LEA R95, R95, UR50, 0x3 ;  /* 0x000000325f5f7c11 */ /* 0x000fe2000f8e18ff */
[----:B------:R-:W-:Y:S01]  /*1540*/  VIADD R97, R97, UR8 ;  /* 0x0000000861617c36 */ /* 0x000fe20008000000 */
[C---:B------:R-:W-:Y:S01]  /*1550*/  LOP3.LUT R99, R0.reuse, 0x8, RZ, 0x3c, !PT ;  /* 0x0000000800637812 */ /* 0x040fe200078e3cff */
[----:B------:R-:W-:Y:S01]  /*1560*/  UMOV UR7, 0x1 ;  /* 0x0000000100077882 */ /* 0x000fe20000000000 */
[----:B------:R-:W-:Y:S01]  /*1570*/  LOP3.LUT R96, R0, 0x18, RZ, 0x3c, !PT ;  /* 0x0000001800607812 */ /* 0x000fe200078e3cff */
[----:B------:R-:W-:Y:S01]  /*1580*/  ULOP3.LUT UR49, UR40, 0x1, URZ, 0xfc, !UPT ;  /* 0x0000000128317892 */ /* 0x000fe2000f8efc3f */
[----:B------:R-:W-:Y:S01]  /*1590*/  SHF.R.S32.HI R91, RZ, 0x1f, R90 ;  /* 0x0000001fff5b7819 */ /* 0x000fe2000001145a */
[----:B------:R-:W-:Y:S01]  /*15a0*/  USHF.L.U32 UR36, UR37, 0x1, URZ ;  /* 0x0000000125247899 */ /* 0x000fe2000800063f */
[----:B--2---:R-:W-:Y:S01]  /*15b0*/  IMAD R94, R4, -0x2, R5 ;  /* 0xfffffffe045e7824 */ /* 0x004fe200078e0205 */
[----:B------:R-:W-:-:S02]  /*15c0*/  USHF.L.U64.HI UR41, UR52, 0x1, UR39 ;  /* 0x0000000134297899 */ /* 0x000fc40008010227 */
[----:B------:R-:W-:Y:S02]  /*15d0*/  UIADD3 UR43, UR43, -0x1, URZ ;  /* 0xffffffff2b2b7890 */ /* 0x000fe4000fffe03f */
[----:B------:R-:W-:Y:S02]  /*15e0*/  USHF.L.U32 UR44, UR7, UR44, URZ ;  /* 0x0000002c072c7299 */ /* 0x000fe4000800063f */
[----:B------:R-:W-:Y:S02]  /*15f0*/  UIADD3 UR46, -UR46, UR37, URZ ;  /* 0x000000252e2e7290 */ /* 0x000fe4000fffe13f */
[----:B------:R-:W-:Y:S02]  /*1600*/  ULOP3.LUT UR47, URZ, UR6, URZ, 0x33, !UPT ;  /* 0x000000063f2f7292 */ /* 0x000fe4000f8e333f */
[----:B------:R-:W-:-:S12]  /*1610*/  USEL UR48, URZ, 0x1, !UP0 ;  /* 0x000000013f307887 */ /* 0x000fd8000c000000 */
.L_x_161:
[----:B------:R-:W-:-:S04]  /*1620*/  SHF.L.U32 R0, R98, 0x1f, RZ ;  /* 0x0000001f62007819 */ /* 0x000fc800000006ff */
[----:B------:R-:W0:Y:S02]  /*1630*/  SYNCS.PHASECHK.TRANS64.TRYWAIT P0, [R95+URZ+-0x8], R0 ;  /* 0xfffff8005f0075a7 */ /* 0x000e24000800017f */
[----:B01234-:R-:W-:Y:S05]  /*1640*/  @!P0 BRA `(.L_x_14) ;  /* 0x0000005800908947 */ /* 0x01ffea0003800000 */
.L_x_183:
[----:B------:R-:W-:Y:S02]  /*1650*/  ULDC UR4, c[0x0][0x28c] ;  /* 0x0000a30000047ab9 */ /* 0x000fe40000000800 */
[----:B------:R-:W-:-:S13]  /*1660*/  ISETP.LT.AND P0, PT, RZ, UR4, PT ;  /* 0x00000004ff007c0c */ /* 0x000fda000bf01270 */
[----:B------:R-:W-:Y:S05]  /*1670*/  @P0 BRA `(.L_x_15) ;  /* 0x0000000000400947 */ /* 0x000fea0003800000 */
[----:B0-----:R-:W-:Y:S01]  /*1680*/  MOV R0, 0x0 ;  /* 0x0000000000007802 */ /* 0x001fe20000000f00 */
[----:B------:R-:W-:Y:S01]  /*1690*/  ULDC.64 UR4, c[0x4][0x68] ;  /* 0x01001a0000047ab9 */ /* 0x000fe20000000a00 */
[----:B------:R-:W-:Y:S01]  /*16a0*/  ULDC.64 UR6, c[0x4][0x8] ;  /* 0x0100020000067ab9 */ /* 0x000fe20000000a00 */
[----:B------:R-:W-:Y:S01]  /*16b0*/  IMAD.U32 R4, RZ, RZ, UR4 ;  /* 0x00000004ff047e24 */ /* 0x000fe2000f8e00ff */
[----:B------:R0:W1:Y:S01]  /*16c0*/  LDC.64 R14, c[0x4][R0] ;  /* 0x01000000000e7b82 */ /* 0x0000620000000a00 */
[----:B------:R-:W-:Y:S01]  /*16d0*/  IMAD.U32 R5, RZ, RZ, UR5 ;  /* 0x00000005ff057e24 */ /* 0x000fe2000f8e00ff */
[----:B------:R-:W-:Y:S01]  /*16e0*/  ULDC.64 UR4, c[0x4][0x70] ;  /* 0x01001c0000047ab9 */ /* 0x000fe20000000a00 */
[----:B------:R-:W-:Y:S02]  /*16f0*/  IMAD.U32 R10, RZ, RZ, UR6 ;  /* 0x00000006ff0a7e24 */ /* 0x000fe4000f8e00ff */
[----:B------:R-:W-:Y:S02]  /*1700*/  IMAD.U32 R6, RZ, RZ, UR4 ;  /* 0x00000004ff067e24 */ /* 0x000fe4000f8e00ff */
[----:B------:R-:W-:-:S02]  /*1710*/  IMAD.U32 R7, RZ, RZ, UR5 ;  /* 0x00000005ff077e24 */ /* 0x000fc4000f8e00ff */
[----:B------:R-:W-:Y:S02]  /*1720*/  IMAD.U32 R11, RZ, RZ, UR7 ;  /* 0x00000007ff0b7e24 */ /* 0x000fe4000f8e00ff */
[----:B------:R-:W-:Y:S02]  /*1730*/  IMAD.MOV.U32 R8, RZ, RZ, 0x1e1 ;  /* 0x000001e1ff087424 */ /* 0x000fe400078e00ff */
[----:B------:R-:W-:Y:S02]  /*1740*/  IMAD.MOV.U32 R12, RZ, RZ, 0x1 ;  /* 0x00000001ff0c7424 */ /* 0x000fe400078e00ff */
[----:B0-----:R-:W-:-:S07]  /*1750*/  IMAD.MOV.U32 R13, RZ, RZ, RZ ;  /* 0x000000ffff0d7224 */ /* 0x001fce00078e00ff */
[----:B------:R-:W-:-:S07]  /*1760*/  LEPC R20, `(.L_x_15) ;  /* 0x000000001014794e */ /* 0x000fce0000000000 */
[----:B-1---5:R-:W-:Y:S05]  /*1770*/  CALL.ABS.NOINC R14 ;  /* 0x000000000e007343 */ /* 0x022fea0003c00000 */
.L_x_15:
[----:B0-----:R-:W-:-:S05]  /*1780*/  IMAD.U32 R0, RZ, RZ, UR49 ;  /* 0x00000031ff007e24 */ /* 0x001fca000f8e00ff */
[----:B------:R-:W-:-:S13]  /*1790*/  ISETP.NE.AND P0, PT, R0, 0x3, PT ;  /* 0x000000030000780c */ /* 0x000fda0003f05270 */
[----:B------:R-:W-:Y:S05]  /*17a0*/  @!P0 BRA `(.L_x_16) ;  /* 0x0000000000048947 */ /* 0x000fea0003800000 */
[----:B------:R-:W-:Y:S01]  /*17b0*/  BPT.TRAP 0x1 ;  /* 0x000000040000795c */ /* 0x000fe20000300000 */
.L_x_16:
[----:B------:R-:W-:Y:S02]  /*17c0*/  IMAD.U32 R3, RZ, RZ, UR45 ;  /* 0x0000002dff037e24 */ /* 0x000fe4000f8e00ff */
[----:B------:R-:W-:-:S03]  /*17d0*/  IMAD.U32 R0, RZ, RZ, UR48 ;  /* 0x00000030ff007e24 */ /* 0x000fc6000f8e00ff */
[----:B------:R-:W-:Y:S02]  /*17e0*/  LEA R3, R3, UR42, 0x3 ;  /* 0x0000002a03037c11 */ /* 0x000fe4000f8e18ff */
[----:B------:R-:W-:-:S04]  /*17f0*/  SHF.L.U32 R0, R0, 0x1f, RZ ;  /* 0x0000001f00007819 */ /* 0x000fc800000006ff */
[----:B------:R0:W1:Y:S01]  /*1800*/  SYNCS.PHASECHK.TRANS64.TRYWAIT P1, [R3+URZ], R0 ;  /* 0x00000000030075a7 */ /* 0x000062000802017f */
[----:B------:R-:W-:Y:S05]  /*1810*/  @!P0 BRA `(.L_x_17) ;  /* 0x0000000000048947 */ /* 0x000fea0003800000 */
[----:B------:R-:W-:Y:S01]  /*1820*/  BPT.TRAP 0x1 ;  /* 0x000000040000795c */ /* 0x000fe20000300000 */
.L_x_17:
[----:B------:R-:W-:-:S05]  /*1830*/  IMAD.U32 R4, RZ, RZ, UR46 ;  /* 0x0000002eff047e24 */ /* 0x000fca000f8e00ff */
[----:B------:R-:W-:Y:S01]  /*1840*/  ISETP.GE.AND P2, PT, R4, 0x1, PT ;  /* 0x000000010400780c */ /* 0x000fe20003f46270 */
[----:B-1----:R-:W-:-:S12]  /*1850*/  @P1 BRA `(.L_x_18) ;  /* 0x0000000000081947 */ /* 0x002fd80003800000 */
[----:B------:R-:W1:Y:S02]  /*1860*/  SYNCS.PHASECHK.TRANS64.TRYWAIT P1, [R3+URZ], R0 ;  /* 0x00000000030075a7 */ /* 0x000e64000802017f */
[----:B-1----:R-:W-:Y:S05]  /*1870*/  @!P1 BRA `(.L_x_19) ;  /* 0x0000005800189947 */ /* 0x002fea0003800000 */
.L_x_18:
[----:B------:R-:W-:Y:S05]  /*1880*/  WARPSYNC.ALL ;  /* 0x0000000000007948 */ /* 0x000fea0003800000 */
[----:B------:R-:W-:Y:S01]  /*1890*/  UIADD3 UR4, UR42, 0x180, URZ ;  /* 0x000001802a047890 */ /* 0x000fe2000fffe03f */
[----:B------:R-:W-:Y:S01]  /*18a0*/  WARPGROUP.ARRIVE ;  /* 0x00000000000079c5 */ /* 0x000fe20000000000 */
[----:B------:R-:W-:Y:S02]  /*18b0*/  UIADD3 UR5, UR42, 0x10180, URZ ;  /* 0x000101802a057890 */ /* 0x000fe4000fffe03f */
[----:B------:R-:W-:Y:S02]  /*18c0*/  USHF.R.U32.HI UR4, URZ, 0x4, UR4 ;  /* 0x000000043f047899 */ /* 0x000fe40008011604 */
[----:B------:R-:W-:-:S02]  /*18d0*/  USHF.R.U32.HI UR5, URZ, 0x4, UR5 ;  /* 0x000000043f057899 */ /* 0x000fc40008011605 */
[----:B------:R-:W-:Y:S02]  /*18e0*/  ULOP3.LUT UR4, UR4, 0x3fff, URZ, 0xc0, !UPT ;  /* 0x00003fff04047892 */ /* 0x000fe4000f8ec03f */
[----:B------:R-:W-:Y:S02]  /*18f0*/  ULOP3.LUT UR5, UR5, 0x3fff, URZ, 0xc0, !UPT ;  /* 0x00003fff05057892 */ /* 0x000fe4000f8ec03f */
[----:B------:R-:W-:Y:S02]  /*1900*/  ULOP3.LUT UR8, UR4, 0x10000, URZ, 0xfc, !UPT ;  /* 0x0001000004087892 */ /* 0x000fe4000f8efc3f */
[----:B------:R-:W-:Y:S02]  /*1910*/  ULOP3.LUT UR9, UR5, 0x10000, URZ, 0xfc, !UPT ;  /* 0x0001000005097892 */ /* 0x000fe4000f8efc3f */
[----:B------:R-:W-:Y:S02]  /*1920*/  ULEA UR11, UR45, UR8, 0xa ;  /* 0x000000082d0b7291 */ /* 0x000fe4000f8e503f */
[----:B------:R-:W-:Y:S01]  /*1930*/  ULEA UR10, UR45, UR9, 0xb ;  /* 0x000000092d0a7291 */ /* 0x000fe2000f8e583f */
[----:B------:R-:W-:Y:S01]  /*1940*/  UMOV UR5, 0x40000040 ;  /* 0x4000004000057882 */ /* 0x000fe20000000000 */
[----:B------:R-:W-:-:S03]  /*1950*/  UMOV UR7, 0x40000040 ;  /* 0x4000004000077882 */ /* 0x000fc60000000000 */
[----:B------:R-:W-:Y:S02]  /*1960*/  UMOV UR4, UR11 ;  /* 0x0000000b00047c82 */ /* 0x000fe40008000000 */
[----:B------:R-:W-:Y:S02]  /*1970*/  UMOV UR6, UR10 ;  /* 0x0000000a00067c82 */ /* 0x000fe40008000000 */
[----:B------:R-:W-:Y:S01]  /*1980*/  HGMMA.64x128x8.F32.TF32 R24, gdesc[UR4], RZ, !UPT, gsb0 ;  /* 0x05e00000041879f0 */ /* 0x000fe2000c0028ff */
[----:B------:R-:W-:Y:S02]  /*1990*/  UIADD3 UR4, UR11, 0x2, URZ ;  /* 0x000000020b047890 */ /* 0x000fe4000fffe03f */
[----:B------:R-:W-:Y:S01]  /*19a0*/  UIADD3 UR6, UR10, 0x2, URZ ;  /* 0x000000020a067890 */ /* 0x000fe2000fffe03f */
[----:B------:R-:W-:Y:S01]  /*19b0*/  UMOV UR5, 0x40000040 ;  /* 0x4000004000057882 */ /* 0x000fe20000000000 */
[----:B------:R-:W-:Y:S01]  /*19c0*/  UMOV UR7, 0x40000040 ;  /* 0x4000004000077882 */ /* 0x000fe20000000000 */
[----:B------:R-:W-:-:S02]  /*19d0*/  WARPGROUP.DEPBAR.LE gsb0, 0x0 ;  /* 0x00008000000079c5 */ /* 0x000fc40000010000 */
[----:B------:R-:W-:-:S06]  /*19e0*/  WARPGROUP.ARRIVE ;  /* 0x00000000000079c5 */ /* 0x000fcc0000000000 */
[----:B------:R-:W-:Y:S01]  /*19f0*/  HGMMA.64x128x8.F32.TF32 R24, gdesc[UR4], R24, gsb0 ;  /* 0x05e00000041879f0 */ /* 0x000fe20008002818 */
[----:B------:R-:W-:Y:S02]  /*1a00*/  UIADD3 UR4, UR11, 0x4, URZ ;  /* 0x000000040b047890 */ /* 0x000fe4000fffe03f */
[----:B------:R-:W-:Y:S01]  /*1a10*/  UIADD3 UR6, UR10, 0x4, URZ ;  /* 0x000000040a067890 */ /* 0x000fe2000fffe03f */
[----:B------:R-:W-:Y:S01]  /*1a20*/  UMOV UR5, 0x40000040 ;  /* 0x4000004000057882 */ /* 0x000fe20000000000 */
[----:B------:R-:W-:Y:S01]  /*1a30*/  UMOV UR7, 0x40000040 ;  /* 0x4000004000077882 */ /* 0x000fe20000000000 */
[----:B------:R-:W-:Y:S02]  /*1a40*/  WARPGROUP.DEPBAR.LE gsb0, 0x0 ;  /* 0x00008000000079c5 */ /* 0x000fe40000010000 */
        /* <DEDUP_REMOVED lines=36> */
[----:B------:R-:W-:Y:S03]  /*1c90*/  HGMMA.64x128x8.F32.TF32 R24, gdesc[UR4], R24, gsb0 ;  /* 0x05e00000041879f0 */ /* 0x000fe60008002818 */
[----:B------:R-:W-:Y:S02]  /*1ca0*/  WARPGROUP.DEPBAR.LE gsb0, 0x0 ;  /* 0x00008000000079c5 */ /* 0x000fe40000010000 */
[----:B------:R-:W-:Y:S05]  /*1cb0*/  @!P2 BRA `(.L_x_20) ;  /* 0x000000040084a947 */ /* 0x000fea0003800000 */
[----:B------:R-:W-:Y:S01]  /*1cc0*/  UIADD3 UR10, UR45, 0x1, URZ ;  /* 0x000000012d0a7890 */ /* 0x000fe2000fffe03f */
[----:B01----:R-:W-:Y:S01]  /*1cd0*/  IMAD.U32 R0, RZ, RZ, UR46 ;  /* 0x0000002eff007e24 */ /* 0x003fe2000f8e00ff */
[----:B------:R-:W-:Y:S02]  /*1ce0*/  UMOV UR11, UR45 ;  /* 0x0000002d000b7c82 */ /* 0x000fe40008000000 */
[----:B------:R-:W-:-:S04]  /*1cf0*/  UISETP.NE.AND UP0, UPT, UR10, 0x4, UPT ;  /* 0x000000040a00788c */ /* 0x000fc8000bf05270 */
[----:B------:R-:W-:Y:S02]  /*1d00*/  USEL UR4, URZ, 0x1, UP0 ;  /* 0x000000013f047887 */ /* 0x000fe40008000000 */
[----:B------:R-:W-:Y:S02]  /*1d10*/  USEL UR10, UR10, URZ, UP0 ;  /* 0x0000003f0a0a7287 */ /* 0x000fe40008000000 */
[----:B------:R-:W-:-:S06]  /*1d20*/  ULOP3.LUT UR4, UR48, UR4, URZ, 0x3c, !UPT ;  /* 0x0000000430047292 */ /* 0x000fcc000f8e3c3f */
[----:B------:R-:W-:-:S07]  /*1d30*/  IMAD.U32 R5, RZ, RZ, UR4 ;  /* 0x00000004ff057e24 */ /* 0x000fce000f8e00ff */
.L_x_27:
[----:B01----:R-:W-:Y:S05]  /*1d40*/  @!P0 BRA `(.L_x_21) ;  /* 0x0000000000048947 */ /* 0x003fea0003800000 */
[----:B------:R-:W-:Y:S01]  /*1d50*/  BPT.TRAP 0x1 ;  /* 0x000000040000795c */ /* 0x000fe20000300000 */
.L_x_21:
[----:B------:R-:W-:Y:S01]  /*1d60*/  ULEA UR4, UR10, UR42, 0x3 ;  /* 0x0000002a0a047291 */ /* 0x000fe2000f8e183f */
[----:B------:R-:W-:-:S08]  /*1d70*/  SHF.L.U32 R3, R5, 0x1f, RZ ;  /* 0x0000001f05037819 */ /* 0x000fd000000006ff */
[----:B------:R0:W1:Y:S01]  /*1d80*/  SYNCS.PHASECHK.TRANS64.TRYWAIT P1, [UR4], R3 ;  /* 0x00000003ff0075a7 */ /* 0x0000620008020144 */
[----:B------:R-:W-:Y:S05]  /*1d90*/  @!P0 BRA `(.L_x_22) ;  /* 0x0000000000048947 */ /* 0x000fea0003800000 */
[----:B------:R-:W-:Y:S01]  /*1da0*/  BPT.TRAP 0x1 ;  /* 0x000000040000795c */ /* 0x000fe20000300000 */
.L_x_22:
[----:B-1----:R-:W-:Y:S05]  /*1db0*/  @P1 BRA `(.L_x_23) ;  /* 0x0000000000081947 */ /* 0x002fea0003800000 */
[----:B------:R-:W1:Y:S02]  /*1dc0*/  SYNCS.PHASECHK.TRANS64.TRYWAIT P1, [UR4], R3 ;  /* 0x00000003ff0075a7 */ /* 0x000e640008020144 */
[----:B-1----:R-:W-:Y:S05]  /*1dd0*/  @!P1 BRA `(.L_x_24) ;  /* 0x0000005000d49947 */ /* 0x002fea0003800000 */
.L_x_23:
[----:B------:R-:W-:Y:S01]  /*1de0*/  ULEA UR13, UR10, UR8, 0xa ;  /* 0x000000080a0d7291 */ /* 0x000fe2000f8e503f */
[----:B------:R-:W-:Y:S01]  /*1df0*/  WARPGROUP.ARRIVE ;  /* 0x00000000000079c5 */ /* 0x000fe20000000000 */
[----:B------:R-:W-:Y:S01]  /*1e00*/  ULEA UR12, UR10, UR9, 0xb ;  /* 0x000000090a0c7291 */ /* 0x000fe2000f8e583f */
[----:B------:R-:W-:Y:S01]  /*1e10*/  UMOV UR5, 0x40000040 ;  /* 0x4000004000057882 */ /* 0x000fe20000000000 */
[----:B------:R-:W-:-:S03]  /*1e20*/  UMOV UR7, 0x40000040 ;  /* 0x4000004000077882 */ /* 0x000fc60000000000 */
[----:B------:R-:W-:Y:S02]  /*1e30*/  UMOV UR4, UR13 ;  /* 0x0000000d00047c82 */ /* 0x000fe40008000000 */
[----:B------:R-:W-:Y:S02]  /*1e40*/  UMOV UR6, UR12 ;  /* 0x0000000c00067c82 */ /* 0x000fe40008000000 */
[----:B------:R-:W-:Y:S01]  /*1e50*/  HGMMA.64x128x8.F32.TF32 R24, gdesc[UR4], R24, gsb0 ;  /* 0x05e00000041879f0 */ /* 0x000fe20008002818 */
        /* <DEDUP_REMOVED lines=51> */
[----:B------:R-:W-:Y:S01]  /*2190*/  BPT.TRAP 0x1 ;  /* 0x000000040000795c */ /* 0x000fe20000300000 */
.L_x_25:
[----:B------:R-:W-:Y:S02]  /*21a0*/  UISETP.GT.U32.AND UP0, UPT, UR40, 0x1, UPT ;  /* 0x000000012800788c */ /* 0x000fe4000bf04070 */
[----:B------:R-:W-:-:S04]  /*21b0*/  ULEA UR4, UR11, UR42, 0x3 ;  /* 0x0000002a0b047291 */ /* 0x000fc8000f8e183f */
[----:B------:R-:W-:Y:S01]  /*21c0*/  UIADD3 UR4, UR4, 0x20, URZ ;  /* 0x0000002004047890 */ /* 0x000fe2000fffe03f */
[----:B------:R-:W-:-:S03]  /*21d0*/  PLOP3.LUT P1, PT, PT, PT, UP0, 0x80, 0x0 ;  /* 0x000000000000781c */ /* 0x000fc60003f2f008 */
[----:B------:R-:W-:-:S09]  /*21e0*/  UPRMT UR4, URZ, 0x654, UR4 ;  /* 0x000006543f047896 */ /* 0x000fd20008000004 */
[----:B------:R-:W-:Y:S01]  /*21f0*/  SYNCS.ARRIVE.TRANS64.RED.A1T0 RZ, [UR4], RZ ;  /* 0x000000ffffff79a7 */ /* 0x000fe20008100404 */
[----:B------:R-:W-:Y:S05]  /*2200*/  @P1 BRA `(.L_x_26) ;  /* 0x0000000000041947 */ /* 0x000fea0003800000 */
[----:B------:R-:W-:Y:S01]  /*2210*/  BPT.TRAP 0x1 ;  /* 0x000000040000795c */ /* 0x000fe20000300000 */
.L_x_26:
[----:B------:R-:W-:Y:S01]  /*2220*/  UIADD3 UR10, UR10, 0x1, URZ ;  /* 0x000000010a0a7890 */ /* 0x000fe2000fffe03f */
[C---:B------:R-:W-:Y:S01]  /*2230*/  ISETP.GT.AND P1, PT, R0.reuse, 0x1, PT ;  /* 0x000000010000780c */ /* 0x040fe20003f24270 */
[----:B------:R-:W-:Y:S01]  /*2240*/  UIADD3 UR11, UR11, 0x1, URZ ;  /* 0x000000010b0b7890 */ /* 0x000fe2000fffe03f */
[----:B------:R-:W-:Y:S01]  /*2250*/  VIADD R0, R0, 0xffffffff ;  /* 0xffffffff00007836 */ /* 0x000fe20000000000 */
[----:B------:R-:W-:Y:S02]  /*2260*/  UISETP.NE.AND UP0, UPT, UR10, 0x4, UPT ;  /* 0x000000040a00788c */ /* 0x000fe4000bf05270 */
[----:B------:R-:W-:Y:S02]  /*2270*/  UISETP.NE.AND UP1, UPT, UR11, 0x4, UPT ;  /* 0x000000040b00788c */ /* 0x000fe4000bf25270 */
[----:B------:R-:W-:Y:S02]  /*2280*/  USEL UR4, URZ, 0x1, UP0 ;  /* 0x000000013f047887 */ /* 0x000fe40008000000 */
[----:B------:R-:W-:-:S02]  /*2290*/  USEL UR10, UR10, URZ, UP0 ;  /* 0x0000003f0a0a7287 */ /* 0x000fc40008000000 */
[----:B------:R-:W-:Y:S02]  /*22a0*/  USEL UR11, UR11, URZ, UP1 ;  /* 0x0000003f0b0b7287 */ /* 0x000fe40008800000 */
[----:B------:R-:W-:Y:S01]  /*22b0*/  LOP3.LUT R5, R5, UR4, RZ, 0x3c, !PT ;  /* 0x0000000405057c12 */ /* 0x000fe2000f8e3cff */
[----:B------:R-:W-:Y:S09]  /*22c0*/  @P1 BRA `(.L_x_27) ;  /* 0xfffffff8009c1947 */ /* 0x000ff2000383ffff */
.L_x_20:
[----:B01----:R-:W0:Y:S01]  /*22d0*/  LDC R0, c[0x0][0x28c] ;  /* 0x0000a300ff007b82 */ /* 0x003e220000000800 */
[----:B------:R1:W-:Y:S01]  /*22e0*/  SYNCS.ARRIVE.TRANS64.A1T0 RZ, [R99+UR50], RZ ;  /* 0x000000ff63ff79a7 */ /* 0x0003e20008100032 */
[----:B0-----:R-:W-:-:S13]  /*22f0*/  ISETP.GE.AND P1, PT, R0, 0x1, PT ;  /* 0x000000010000780c */ /* 0x001fda0003f26270 */
[----:B-1----:R-:W-:Y:S05]  /*2300*/  @!P1 BRA `(.L_x_28) ;  /* 0x0000000000309947 */ /* 0x002fea0003800000 */
[----:B------:R-:W-:Y:S05]  /*2310*/  @!P0 BRA `(.L_x_29) ;  /* 0x0000000000048947 */ /* 0x000fea0003800000 */
[----:B------:R-:W-:Y:S01]  /*2320*/  BPT.TRAP 0x1 ;  /* 0x000000040000795c */ /* 0x000fe20000300000 */
.L_x_29:
[----:B------:R-:W-:Y:S02]  /*2330*/  UIADD3 UR4, UR46, UR45, URZ ;  /* 0x0000002d2e047290 */ /* 0x000fe4000fffe03f */
[----:B------:R-:W-:Y:S02]  /*2340*/  UISETP.GT.U32.AND UP0, UPT, UR40, 0x1, UPT ;  /* 0x000000012800788c */ /* 0x000fe4000bf04070 */
[----:B------:R-:W-:-:S04]  /*2350*/  USHF.L.U32 UR4, UR4, 0x3, URZ ;  /* 0x0000000304047899 */ /* 0x000fc8000800063f */
[----:B------:R-:W-:Y:S01]  /*2360*/  ULOP3.LUT UR4, UR4, 0x18, URZ, 0xc0, !UPT ;  /* 0x0000001804047892 */ /* 0x000fe2000f8ec03f */
[----:B------:R-:W-:-:S03]  /*2370*/  PLOP3.LUT P0, PT, PT, PT, UP0, 0x80, 0x0 ;  /* 0x000000000000781c */ /* 0x000fc60003f0f008 */
[----:B------:R-:W-:-:S04]  /*2380*/  UIADD3 UR4, UR42, 0x20, UR4 ;  /* 0x000000202a047890 */ /* 0x000fc8000fffe004 */
[----:B------:R-:W-:-:S09]  /*2390*/  UPRMT UR4, URZ, 0x654, UR4 ;  /* 0x000006543f047896 */ /* 0x000fd20008000004 */
[----:B------:R-:W-:Y:S01]  /*23a0*/  SYNCS.ARRIVE.TRANS64.RED.A1T0 RZ, [UR4], RZ ;  /* 0x000000ffffff79a7 */ /* 0x000fe20008100404 */
[----:B------:R-:W-:Y:S05]  /*23b0*/  @P0 BRA `(.L_x_28) ;  /* 0x0000000000040947 */ /* 0x000fea0003800000 */
[----:B------:R-:W-:Y:S01]  /*23c0*/  BPT.TRAP 0x1 ;  /* 0x000000040000795c */ /* 0x000fe20000300000 */
.L_x_28:
[----:B------:R-:W-:Y:S02]  /*23d0*/  SHF.L.U32 R0, R98, 0x1f, RZ ;  /* 0x0000001f62007819 */ /* 0x000fe400000006ff */
[----:B------:R-:W-:Y:S02]  /*23e0*/  SHF.R.S32.HI R9, RZ, 0x1f, R19 ;  /* 0x0000001fff097819 */ /* 0x000fe40000011413 */
[----:B------:R-:W0:Y:S02]  /*23f0*/  SYNCS.PHASECHK.TRANS64.TRYWAIT P0, [R95+URZ+0x8], R0 ;  /* 0x000008005f0075a7 */ /* 0x000e24000800017f */
[----:B0-----:R-:W-:Y:S05]  /*2400*/  @!P0 BRA `(.L_x_30) ;  /* 0x0000004c00608947 */ /* 0x001fea0003800000 */
.L_x_184:
[----:B------:R-:W-:Y:S01]  /*2410*/  ULDC.64 UR4, c[0x0][0x5d0] ;  /* 0x0001740000047ab9 */ /* 0x000fe20000000a00 */
[----:B------:R-:W-:Y:S01]  /*2420*/  ULDC UR6, c[0x0][0x284] ;  /* 0x0000a10000067ab9 */ /* 0x000fe20000000800 */
[----:B0-----:R-:W-:Y:S02]  /*2430*/  IMAD R0, R9, UR4, RZ ;  /* 0x0000000409007c24 */ /* 0x001fe4000f8e02ff */
[----:B------:R-:W-:Y:S02]  /*2440*/  IMAD.SHL.U32 R10, R2, 0x80, RZ ;  /* 0x00000080020a7824 */ /* 0x000fe400078e00ff */
[C---:B------:R-:W-:Y:S02]  /*2450*/  IMAD R5, R19.reuse, UR5, R0 ;  /* 0x0000000513057c24 */ /* 0x040fe4000f8e0200 */
[----:B------:R-:W-:Y:S01]  /*2460*/  IMAD.SHL.U32 R0, R18, 0x40, RZ ;  /* 0x0000004012007824 */ /* 0x000fe200078e00ff */
[----:B------:R-:W-:Y:S01]  /*2470*/  SHF.R.S32.HI R11, RZ, 0x1f, R10 ;  /* 0x0000001fff0b7819 */ /* 0x000fe2000001140a */
[----:B------:R-:W-:Y:S01]  /*2480*/  IMAD.WIDE.U32 R2, R19, UR4, R90 ;  /* 0x0000000413027c25 */ /* 0x000fe2000f8e005a */
[----:B------:R-:W-:-:S02]  /*2490*/  ULDC.64 UR4, c[0x0][0x5c8] ;  /* 0x0001720000047ab9 */ /* 0x000fc40000000a00 */
[----:B------:R-:W-:Y:S01]  /*24a0*/  ISETP.GE.AND P0, PT, R0, UR6, PT ;  /* 0x0000000600007c0c */ /* 0x000fe2000bf06270 */
[----:B------:R-:W-:Y:S01]  /*24b0*/  ULDC UR6, c[0x0][0x288] ;  /* 0x0000a20000067ab9 */ /* 0x000fe20000000800 */
[----:B------:R-:W-:Y:S01]  /*24c0*/  IADD3 R2, P1, R10, R2, RZ ;  /* 0x000000020a027210 */ /* 0x000fe20007f3e0ff */
[----:B------:R-:W-:Y:S01]  /*24d0*/  IMAD.WIDE R20, R18, 0x40, R88 ;  /* 0x0000004012147825 */ /* 0x000fe200078e0258 */
[----:B------:R-:W-:Y:S02]  /*24e0*/  ISETP.GE.OR P0, PT, R10, UR6, P0 ;  /* 0x000000060a007c0c */ /* 0x000fe40008706670 */
[----:B------:R-:W-:Y:S01]  /*24f0*/  IADD3.X R3, R11, R3, R5, P1, !PT ;  /* 0x000000030b037210 */ /* 0x000fe20000ffe405 */
[----:B------:R-:W-:-:S04]  /*2500*/  IMAD R7, R21, UR4, RZ ;  /* 0x0000000415077c24 */ /* 0x000fc8000f8e02ff */
[C---:B------:R-:W-:Y:S02]  /*2510*/  IMAD R7, R20.reuse, UR5, R7 ;  /* 0x0000000514077c24 */ /* 0x040fe4000f8e0207 */
[----:B------:R-:W-:-:S04]  /*2520*/  IMAD.WIDE.U32 R100, R20, UR4, R2 ;  /* 0x0000000414647c25 */ /* 0x000fc8000f8e0002 */
[----:B------:R-:W-:Y:S05]  /*2530*/  @P0 BRA `(.L_x_31) ;  /* 0x0000003000d00947 */ /* 0x000fea0003800000 */
[----:B-----5:R-:W-:Y:S01]  /*2540*/  FSETP.NEU.AND P1, PT, R23, RZ, PT ;  /* 0x000000ff1700720b */ /* 0x020fe20003f2d000 */
[----:B------:R-:W-:Y:S01]  /*2550*/  IMAD.IADD R18, R94, 0x1, -R10 ;  /* 0x000000015e127824 */ /* 0x000fe200078e0a0a */
[----:B------:R-:W-:Y:S01]  /*2560*/  BSSY B0, `(.L_x_31) ;  /* 0x0000331000007945 */ /* 0x000fe20003800000 */
[----:B------:R-:W-:Y:S02]  /*2570*/  IMAD.IADD R0, R97, 0x1, -R0 ;  /* 0x0000000161007824 */ /* 0x000fe400078e0a00 */
[----:B------:R-:W-:Y:S01]  /*2580*/  IMAD.IADD R7, R101, 0x1, R7 ;  /* 0x0000000165077824 */ /* 0x000fe200078e0207 */
[----:B------:R-:W-:-:S04]  /*2590*/  ISETP.GT.AND P0, PT, R18, RZ, PT ;  /* 0x000000ff1200720c */ /* 0x000fc80003f04270 */
[----:B------:R-:W-:-:S03]  /*25a0*/  ISETP.GT.AND P2, PT, R0, RZ, P0 ;  /* 0x000000ff0000720c */ /* 0x000fc60000744270 */
[----:B------:R-:W-:Y:S10]  /*25b0*/  @!P1 BRA `(.L_x_32) ;  /* 0x0000002400149947 */ /* 0x000ff40003800000 */
[----:B------:R-:W0:Y:S01]  /*25c0*/  LDC.64 R104, c[0x0][0x5b8] ;  /* 0x00016e00ff687b82 */ /* 0x000e220000000a00 */
[----:B------:R-:W-:-:S07]  /*25d0*/  ULDC.64 UR4, c[0x0][0x5c0] ;  /* 0x0001700000047ab9 */ /* 0x000fce0000000a00 */
[----:B------:R-:W1:Y:S08]  /*25e0*/  LDC.64 R106, c[0x0][0x5b0] ;  /* 0x00016c00ff6a7b82 */ /* 0x000e700000000a00 */
[----:B------:R-:W2:Y:S01]  /*25f0*/  LDC.64 R108, c[0x0][0x5a8] ;  /* 0x00016a00ff6c7b82 */ /* 0x000ea20000000a00 */
[-C--:B0-----:R-:W-:Y:S02]  /*2600*/  IMAD R4, R9, R104.reuse, RZ ;  /* 0x0000006809047224 */ /* 0x081fe400078e02ff */
[----:B------:R-:W-:-:S04]  /*2610*/  IMAD.WIDE.U32 R2, R19, R104, R90 ;  /* 0x0000006813027225 */ /* 0x000fc800078e005a */
[----:B------:R-:W-:Y:S01]  /*2620*/  IMAD R101, R19, R105, R4 ;  /* 0x0000006913657224 */ /* 0x000fe200078e0204 */
[----:B------:R-:W-:Y:S01]  /*2630*/  IADD3 R4, P1, R10, R2, RZ ;  /* 0x000000020a047210 */ /* 0x000fe20007f3e0ff */
[----:B-1----:R-:W-:-:S03]  /*2640*/  IMAD R2, R21, R106, RZ ;  /* 0x0000006a15027224 */ /* 0x002fc600078e02ff */
[----:B------:R-:W-:Y:S01]  /*2650*/  IADD3.X R5, R11, R3, R101, P1, !PT ;  /* 0x000000030b057210 */ /* 0x000fe20000ffe465 */
[C---:B------:R-:W-:Y:S02]  /*2660*/  IMAD R21, R20.reuse, R107, R2 ;  /* 0x0000006b14157224 */ /* 0x040fe400078e0202 */
[----:B------:R-:W-:-:S04]  /*2670*/  IMAD.WIDE.U32 R2, R20, R106, R4 ;  /* 0x0000006a14027225 */ /* 0x000fc800078e0004 */
[----:B------:R-:W-:Y:S01]  /*2680*/  IMAD.IADD R3, R3, 0x1, R21 ;  /* 0x0000000103037824 */ /* 0x000fe200078e0215 */
[----:B--2---:R-:W-:-:S04]  /*2690*/  LEA R8, P1, R2, R108, 0x2 ;  /* 0x0000006c02087211 */ /* 0x004fc800078210ff */
[----:B------:R-:W-:-:S05]  /*26a0*/  LEA.HI.X R9, R2, R109, R3, 0x2, P1 ;  /* 0x0000006d02097211 */ /* 0x000fca00008f1403 */
[----:B------:R0:W2:Y:S01]  /*26b0*/  @P2 LDG.E.LTC128B R102, desc[UR54][R8.64] ;  /* 0x0000003608662981 */ /* 0x0000a2000c1e1920 */
[----:B------:R-:W-:Y:S01]  /*26c0*/  IMAD.WIDE.U32 R2, R20, R106, R10 ;  /* 0x0000006a14027225 */ /* 0x000fe200078e000a */
[----:B------:R-:W-:Y:S01]  /*26d0*/  SHF.L.U64.HI R15, R106, 0x3, R107 ;  /* 0x000000036a0f7819 */ /* 0x000fe2000001026b */
[----:B------:R-:W-:Y:S01]  /*26e0*/  BSSY B1, `(.L_x_33) ;  /* 0x0000017000017945 */ /* 0x000fe20003800000 */
[----:B------:R-:W-:Y:S01]  /*26f0*/  ISETP.GT.AND P0, PT, R0, 0x8, P0 ;  /* 0x000000080000780c */ /* 0x000fe20000704270 */
[----:B------:R-:W-:Y:S01]  /*2700*/  IMAD.SHL.U32 R14, R106, 0x8, RZ ;  /* 0x000000086a0e7824 */ /* 0x000fe200078e00ff */
[----:B------:R-:W-:-:S03]  /*2710*/  IADD3 R12, P1, R90, R2, RZ ;  /* 0x000000025a0c7210 */ /* 0x000fc60007f3e0ff */
[----:B------:R-:W-:Y:S01]  /*2720*/  IMAD.WIDE.U32 R14, R20, R106, R14 ;  /* 0x0000006a140e7225 */ /* 0x000fe200078e000e */
[----:B------:R-:W-:Y:S02]  /*2730*/  IADD3.X R13, R91, R21, R3, P1, !PT ;  /* 0x000000155b0d7210 */ /* 0x000fe40000ffe403 */
[C---:B------:R-:W-:Y:S01]  /*2740*/  LEA R6, P1, R100.reuse, UR4, 0x2 ;  /* 0x0000000464067c11 */ /* 0x040fe2000f8210ff */
[----:B------:R-:W-:Y:S02]  /*2750*/  IMAD.IADD R21, R21, 0x1, R15 ;  /* 0x0000000115157824 */ /* 0x000fe400078e020f */
[----:B------:R-:W-:Y:S01]  /*2760*/  IMAD.WIDE.U32 R12, R19, R104, R12 ;  /* 0x00000068130c7225 */ /* 0x000fe200078e000c */
[----:B------:R-:W-:Y:S02]  /*2770*/  LEA.HI.X R7, R100, UR5, R7, 0x2, P1 ;  /* 0x0000000564077c11 */ /* 0x000fe400088f1407 */
[----:B------:R-:W-:Y:S01]  /*2780*/  ISETP.GT.AND P1, PT, R18, 0x1, PT ;  /* 0x000000011200780c */ /* 0x000fe20003f24270 */
[----:B------:R-:W-:Y:S01]  /*2790*/  IMAD.IADD R3, R101, 0x1, R13 ;  /* 0x0000000165037824 */ /* 0x000fe200078e020d */
[----:B------:R-:W-:-:S02]  /*27a0*/  LEA R2, P3, R12, R108, 0x2 ;  /* 0x0000006c0c027211 */ /* 0x000fc400078610ff */
[----:B------:R-:W-:Y:S02]  /*27b0*/  ISETP.GT.AND P5, PT, R0, RZ, P1 ;  /* 0x000000ff0000720c */ /* 0x000fe40000fa4270 */
[----:B------:R-:W-:Y:S02]  /*27c0*/  LEA.HI.X R3, R12, R109, R3, 0x2, P3 ;  /* 0x0000006d0c037211 */ /* 0x000fe400018f1403 */
[----:B0-----:R-:W-:-:S04]  /*27d0*/  IADD3 R8, P3, R4, R14, RZ ;  /* 0x0000000e04087210 */ /* 0x001fc80007f7e0ff */
[----:B------:R-:W-:Y:S01]  /*27e0*/  LEA R12, P4, R8, R108, 0x2 ;  /* 0x0000006c080c7211 */ /* 0x000fe200078810ff */
[----:B------:R-:W-:Y:S02]  /*27f0*/  IMAD.X R5, R21, 0x1, R5, P3 ;  /* 0x0000000115057824 */ /* 0x000fe400018e0605 */
[----:B--2---:R-:W-:-:S04]  /*2800*/  FMUL R9, R102, R23 ;  /* 0x0000001766097220 */ /* 0x004fc80000400000 */
[----:B------:R-:W-:-:S05]  /*2810*/  FFMA R9, R24, R22, R9 ;  /* 0x0000001618097223 */ /* 0x000fca0000000009 */
[----:B------:R0:W-:Y:S01]  /*2820*/  @P2 STG.E desc[UR54][R6.64], R9 ;  /* 0x0000000906002986 */ /* 0x0001e2000c101936 */
[----:B------:R-:W-:Y:S05]  /*2830*/  @!P5 BRA `(.L_x_34) ;  /* 0x000000000004d947 */ /* 0x000fea0003800000 */
[----:B------:R1:W5:Y:S02]  /*2840*/  LDG.E.LTC128B R102, desc[UR54][R2.64+0x4] ;  /* 0x0000043602667981 */ /* 0x000364000c1e1920 */
.L_x_34:
[----:B------:R-:W-:Y:S05]  /*2850*/  BSYNC B1 ;  /* 0x0000000000017941 */ /* 0x000fea0003800000 */
.L_x_33:
[----:B-----5:R-:W-:Y:S01]  /*2860*/  FMUL R4, R102, R23 ;  /* 0x0000001766047220 */ /* 0x020fe20000400000 */
[----:B------:R-:W-:-:S03]  /*2870*/  LEA.HI.X R13, R8, R109, R5, 0x2, P4 ;  /* 0x0000006d080d7211 */ /* 0x000fc600020f1405 */
[----:B------:R-:W-:-:S05]  /*2880*/  FFMA R25, R25, R22, R4 ;  /* 0x0000001619197223 */ /* 0x000fca0000000004 */
[----:B------:R2:W-:Y:S04]  /*2890*/  @P5 STG.E desc[UR54][R6.64+0x4], R25 ;  /* 0x0000041906005986 */ /* 0x0005e8000c101936 */
[----:B------:R-:W3:Y:S01]  /*28a0*/  @P0 LDG.E.LTC128B R102, desc[UR54][R12.64] ;  /* 0x000000360c660981 */ /* 0x000ee2000c1e1920 */
[----:B------:R-:W-:Y:S01]  /*28b0*/  IADD3 R10, P2, P3, R90, R14, R10 ;  /* 0x0000000e5a0a7210 */ /* 0x000fe20007b5e00a */
[----:B------:R-:W-:Y:S01]  /*28c0*/  BSSY B1, `(.L_x_35) ;  /* 0x0000010000017945 */ /* 0x000fe20003800000 */
[----:B0-----:R-:W-:Y:S02]  /*28d0*/  SHF.L.U64.HI R9, R93, 0x2, R92 ;  /* 0x000000025d097819 */ /* 0x001fe4000001025c */
[----:B------:R-:W-:Y:S02]  /*28e0*/  IADD3.X R11, R91, R21, R11, P2, P3 ;  /* 0x000000155b0b7210 */ /* 0x000fe400017e640b */
[----:B------:R-:W-:-:S02]  /*28f0*/  LEA R8, P3, R93, R6, 0x2 ;  /* 0x000000065d087211 */ /* 0x000fc400078610ff */
[----:B------:R-:W-:Y:S01]  /*2900*/  ISETP.GT.AND P1, PT, R0, 0x8, P1 ;  /* 0x000000080000780c */ /* 0x000fe20000f24270 */
[----:B------:R-:W-:Y:S01]  /*2910*/  IMAD.WIDE.U32 R10, R19, R104, R10 ;  /* 0x00000068130a7225 */ /* 0x000fe200078e000a */
[----:B------:R-:W-:-:S03]  /*2920*/  ISETP.GT.AND P2, PT, R18, 0x8, PT ;  /* 0x000000081200780c */ /* 0x000fc60003f44270 */
[----:B------:R-:W-:Y:S01]  /*2930*/  IMAD.X R9, R9, 0x1, R7, P3 ;  /* 0x0000000109097824 */ /* 0x000fe200018e0607 */
[----:B------:R-:W-:Y:S01]  /*2940*/  LEA R4, P4, R10, R108, 0x2 ;  /* 0x0000006c0a047211 */ /* 0x000fe200078810ff */
[----:B------:R-:W-:Y:S02]  /*2950*/  IMAD.IADD R11, R101, 0x1, R11 ;  /* 0x00000001650b7824 */ /* 0x000fe400078e020b */
[----:B---3--:R-:W-:-:S04]  /*2960*/  FMUL R5, R102, R23 ;  /* 0x0000001766057220 */ /* 0x008fc80000400000 */
[----:B------:R-:W-:Y:S01]  /*2970*/  FFMA R13, R26, R22, R5 ;  /* 0x000000161a0d7223 */ /* 0x000fe20000000005 */
[----:B------:R-:W-:-:S04]  /*2980*/  LEA.HI.X R5, R10, R109, R11, 0x2, P4 ;  /* 0x0000006d0a057211 */ /* 0x000fc800020f140b */
[----:B------:R2:W-:Y:S01]  /*2990*/  @P0 STG.E desc[UR54][R8.64], R13 ;  /* 0x0000000d08000986 */ /* 0x0005e2000c101936 */
[----:B------:R-:W-:Y:S05]  /*29a0*/  @!P1 BRA `(.L_x_36) ;  /* 0x0000000000049947 */ /* 0x000fea0003800000 */
[----:B------:R0:W5:Y:S02]  /*29b0*/  LDG.E.LTC128B R102, desc[UR54][R4.64+0x4] ;  /* 0x0000043604667981 */ /* 0x000164000c1e1920 */
.L_x_36:
[----:B------:R-:W-:Y:S05]  /*29c0*/  BSYNC B1 ;  /* 0x0000000000017941 */ /* 0x000fea0003800000 */
.L_x_35:
[----:B-----5:R-:W-:Y:S01]  /*29d0*/  FMUL R10, R102, R23 ;  /* 0x00000017660a7220 */ /* 0x020fe20000400000 */
[----:B------:R-:W-:Y:S01]  /*29e0*/  ISETP.GT.AND P3, PT, R0, RZ, P2 ;  /* 0x000000ff0000720c */ /* 0x000fe20001764270 */
[----:B------:R-:W-:Y:S01]  /*29f0*/  BSSY B1, `(.L_x_37) ;  /* 0x0000006000017945 */ /* 0x000fe20003800000 */
[----:B------:R-:W-:Y:S01]  /*2a00*/  ISETP.GT.AND P0, PT, R18, 0x9, PT ;  /* 0x000000091200780c */ /* 0x000fe20003f04270 */
[----:B------:R-:W-:-:S05]  /*2a10*/  FFMA R27, R27, R22, R10 ;  /* 0x000000161b1b7223 */ /* 0x000fca000000000a */
[----:B------:R3:W-:Y:S05]  /*2a20*/  @P1 STG.E desc[UR54][R8.64+0x4], R27 ;  /* 0x0000041b08001986 */ /* 0x0007ea000c101936 */
[----:B------:R-:W-:Y:S05]  /*2a30*/  @!P3 BRA `(.L_x_38) ;  /* 0x000000000004b947 */ /* 0x000fea0003800000 */
[----:B------:R4:W5:Y:S02]  /*2a40*/  LDG.E.LTC128B R102, desc[UR54][R2.64+0x20] ;  /* 0x0000203602667981 */ /* 0x000964000c1e1920 */
.L_x_38:
[----:B------:R-:W-:Y:S05]  /*2a50*/  BSYNC B1 ;  /* 0x0000000000017941 */ /* 0x000fea0003800000 */
.L_x_37:
[----:B-----5:R-:W-:Y:S01]  /*2a60*/  FMUL R11, R102, R23 ;  /* 0x00000017660b7220 */ /* 0x020fe20000400000 */
[----:B------:R-:W-:Y:S01]  /*2a70*/  ISETP.GT.AND P1, PT, R0, RZ, P0 ;  /* 0x000000ff0000720c */ /* 0x000fe20000724270 */
[----:B------:R-:W-:Y:S02]  /*2a80*/  BSSY B1, `(.L_x_39) ;  /* 0x0000005000017945 */ /* 0x000fe40003800000 */
[----:B------:R-:W-:-:S05]  /*2a90*/  FFMA R11, R28, R22, R11 ;  /* 0x000000161c0b7223 */ /* 0x000fca000000000b */
[----:B------:R0:W-:Y:S05]  /*2aa0*/  @P3 STG.E desc[UR54][R6.64+0x20], R11 ;  /* 0x0000200b06003986 */ /* 0x0001ea000c101936 */
[----:B------:R-:W-:Y:S05]  /*2ab0*/  @!P1 BRA `(.L_x_40) ;  /* 0x0000000000049947 */ /* 0x000fea0003800000 */
[----:B------:R0:W5:Y:S02]  /*2ac0*/  LDG.E.LTC128B R102, desc[UR54][R2.64+0x24] ;  /* 0x0000243602667981 */ /* 0x000164000c1e1920 */
.L_x_40:
[----:B------:R-:W-:Y:S05]  /*2ad0*/  BSYNC B1 ;  /* 0x0000000000017941 */ /* 0x000fea0003800000 */
.L_x_39:
[----:B-----5:R-:W-:Y:S01]  /*2ae0*/  FMUL R10, R102, R23 ;  /* 0x00000017660a7220 */ /* 0x020fe20000400000 */
[----:B------:R-:W-:Y:S01]  /*2af0*/  ISETP.GT.AND P2, PT, R0, 0x8, P2 ;  /* 0x000000080000780c */ /* 0x000fe20001744270 */
[----:B------:R-:W-:Y:S02]  /*2b00*/  BSSY B1, `(.L_x_41) ;  /* 0x0000005000017945 */ /* 0x000fe40003800000 */
[----:B------:R-:W-:-:S05]  /*2b10*/  FFMA R29, R29, R22, R10 ;  /* 0x000000161d1d7223 */ /* 0x000fca000000000a */
[----:B------:R0:W-:Y:S05]  /*2b20*/  @P1 STG.E desc[UR54][R6.64+0x24], R29 ;  /* 0x0000241d06001986 */ /* 0x0001ea000c101936 */
[----:B------:R-:W-:Y:S05]  /*2b30*/  @!P2 BRA `(.L_x_42) ;  /* 0x000000000004a947 */ /* 0x000fea0003800000 */
[----:B------:R0:W5:Y:S02]  /*2b40*/  LDG.E.LTC128B R102, desc[UR54][R4.64+0x20] ;  /* 0x0000203604667981 */ /* 0x000164000c1e1920 */
.L_x_42:
[----:B------:R-:W-:Y:S05]  /*2b50*/  BSYNC B1 ;  /* 0x0000000000017941 */ /* 0x000fea0003800000 */
.L_x_41:
[----:B0----5:R-:W-:Y:S01]  /*2b60*/  FMUL R11, R102, R23 ;  /* 0x00000017660b7220 */ /* 0x021fe20000400000 */
[----:B------:R-:W-:Y:S01]  /*2b70*/  ISETP.GT.AND P0, PT, R0, 0x8, P0 ;  /* 0x000000080000780c */ /* 0x000fe20000704270 */
[----:B------:R-:W-:Y:S01]  /*2b80*/  BSSY B1, `(.L_x_43) ;  /* 0x0000006000017945 */ /* 0x000fe20003800000 */
[----:B------:R-:W-:Y:S01]  /*2b90*/  ISETP.GT.AND P1, PT, R18, 0x10, PT ;  /* 0x000000101200780c */ /* 0x000fe20003f24270 */
[----:B------:R-:W-:-:S05]  /*2ba0*/  FFMA R11, R30, R22, R11 ;  /* 0x000000161e0b7223 */ /* 0x000fca000000000b */
[----:B------:R0:W-:Y:S05]  /*2bb0*/  @P2 STG.E desc[UR54][R8.64+0x20], R11 ;  /* 0x0000200b08002986 */ /* 0x0001ea000c101936 */
[----:B------:R-:W-:Y:S05]  /*2bc0*/  @!P0 BRA `(.L_x_44) ;  /* 0x0000000000048947 */ /* 0x000fea0003800000 */
[----:B------:R0:W5:Y:S02]  /*2bd0*/  LDG.E.LTC128B R102, desc[UR54][R4.64+0x24] ;  /* 0x0000243604667981 */ /* 0x000164000c1e1920 */
.L_x_44:
[----:B------:R-:W-:Y:S05]  /*2be0*/  BSYNC B1 ;  /* 0x0000000000017941 */ /* 0x000fea0003800000 */
.L_x_43:
        /* <DEDUP_REMOVED lines=8> */
.L_x_46:
[----:B------:R-:W-:Y:S05]  /*2c70*/  BSYNC B1 ;  /* 0x0000000000017941 */ /* 0x000fea0003800000 */
.L_x_45:
[----:B0----5:R-:W-:Y:S01]  /*2c80*/  FMUL R11, R102, R23 ;  /* 0x00000017660b7220 */ /* 0x021fe20000400000 */
[----:B------:R-:W-:Y:S01]  /*2c90*/  ISETP.GT.AND P0, PT, R0, RZ, P2 ;  /* 0x000000ff0000720c */ /* 0x000fe20001704270 */
[----:B------:R-:W-:Y:S02]  /*2ca0*/  BSSY B1, `(.L_x_47) ;  /* 0x0000005000017945 */ /* 0x000fe40003800000 */
[----:B------:R-:W-:-:S05]  /*2cb0*/  FFMA R11, R32, R22, R11 ;  /* 0x00000016200b7223 */ /* 0x000fca000000000b */
[----:B------:R0:W-:Y:S05]  /*2cc0*/  @P3 STG.E desc[UR54][R6.64+0x40], R11 ;  /* 0x0000400b06003986 */ /* 0x0001ea000c101936 */
[----:B------:R-:W-:Y:S05]  /*2cd0*/  @!P0 BRA `(.L_x_48) ;  /* 0x0000000000048947 */ /* 0x000fea0003800000 */
[----:B------:R0:W5:Y:S02]  /*2ce0*/  LDG.E.LTC128B R102, desc[UR54][R2.64+0x44] ;  /* 0x0000443602667981 */ /* 0x000164000c1e1920 */
.L_x_48:
[----:B------:R-:W-:Y:S05]  /*2cf0*/  BSYNC B1 ;  /* 0x0000000000017941 */ /* 0x000fea0003800000 */
.L_x_47:
[----:B-----5:R-:W-:Y:S01]  /*2d00*/  FMUL R10, R102, R23 ;  /* 0x00000017660a7220 */ /* 0x020fe20000400000 */
[----:B------:R-:W-:Y:S01]  /*2d10*/  ISETP.GT.AND P1, PT, R0, 0x8, P1 ;  /* 0x000000080000780c */ /* 0x000fe20000f24270 */
[----:B------:R-:W-:Y:S02]  /*2d20*/  BSSY B1, `(.L_x_49) ;  /* 0x0000005000017945 */ /* 0x000fe40003800000 */
[----:B------:R-:W-:-:S05]  /*2d30*/  FFMA R33, R33, R22, R10 ;  /* 0x0000001621217223 */ /* 0x000fca000000000a */
[----:B------:R0:W-:Y:S05]  /*2d40*/  @P0 STG.E desc[UR54][R6.64+0x44], R33 ;  /* 0x0000442106000986 */ /* 0x0001ea000c101936 */
[----:B------:R-:W-:Y:S05]  /*2d50*/  @!P1 BRA `(.L_x_50) ;  /* 0x0000000000049947 */ /* 0x000fea0003800000 */
[----:B------:R0:W5:Y:S02]  /*2d60*/  LDG.E.LTC128B R102, desc[UR54][R4.64+0x40] ;  /* 0x0000403604667981 */ /* 0x000164000c1e1920 */
.L_x_50:
[----:B------:R-:W-:Y:S05]  /*2d70*/  BSYNC B1 ;  /* 0x0000000000017941 */ /* 0x000fea0003800000 */
.L_x_49:
        /* <DEDUP_REMOVED lines=8> */
.L_x_52:
[----:B------:R-:W-:Y:S05]  /*2e00*/  BSYNC B1 ;  /* 0x0000000000017941 */ /* 0x000fea0003800000 */
.L_x_51:
        /* <DEDUP_REMOVED lines=8> */
.L_x_54:
[----:B------:R-:W-:Y:S05]  /*2e90*/  BSYNC B1 ;  /* 0x0000000000017941 */ /* 0x000fea0003800000 */
.L_x_53:
[----:B0----5:R-:W-:Y:S01]  /*2ea0*/  FMUL R11, R102, R23 ;  /* 0x00000017660b7220 */ /* 0x021fe20000400000 */
[----:B------:R-:W-:Y:S01]  /*2eb0*/  ISETP.GT.AND P2, PT, R0, RZ, P1 ;  /* 0x000000ff0000720c */ /* 0x000fe20000f44270 */
[----:B------:R-:W-:Y:S02]  /*2ec0*/  BSSY B1, `(.L_x_55) ;  /* 0x0000005000017945 */ /* 0x000fe40003800000 */
[----:B------:R-:W-:-:S05]  /*2ed0*/  FFMA R11, R36, R22, R11 ;  /* 0x00000016240b7223 */ /* 0x000fca000000000b */
[----:B------:R0:W-:Y:S05]  /*2ee0*/  @P3 STG.E desc[UR54][R6.64+0x60], R11 ;  /* 0x0000600b06003986 */ /* 0x0001ea000c101936 */
[----:B------:R-:W-:Y:S05]  /*2ef0*/  @!P2 BRA `(.L_x_56) ;  /* 0x000000000004a947 */ /* 0x000fea0003800000 */
[----:B------:R0:W5:Y:S02]  /*2f00*/  LDG.E.LTC128B R102, desc[UR54][R2.64+0x64] ;  /* 0x0000643602667981 */ /* 0x000164000c1e1920 */
.L_x_56:
[----:B------:R-:W-:Y:S05]  /*2f10*/  BSYNC B1 ;  /* 0x0000000000017941 */ /* 0x000fea0003800000 */
.L_x_55:
[----:B-----5:R-:W-:Y:S01]  /*2f20*/  FMUL R10, R102, R23 ;  /* 0x00000017660a7220 */ /* 0x020fe20000400000 */
[----:B------:R-:W-:Y:S01]  /*2f30*/  ISETP.GT.AND P0, PT, R0, 0x8, P0 ;  /* 0x000000080000780c */ /* 0x000fe20000704270 */
[----:B------:R-:W-:Y:S02]  /*2f40*/  BSSY B1, `(.L_x_57) ;  /* 0x0000005000017945 */ /* 0x000fe40003800000 */
[----:B------:R-:W-:-:S05]  /*2f50*/  FFMA R37, R37, R22, R10 ;  /* 0x0000001625257223 */ /* 0x000fca000000000a */
[----:B------:R0:W-:Y:S05]  /*2f60*/  @P2 STG.E desc[UR54][R6.64+0x64], R37 ;  /* 0x0000642506002986 */ /* 0x0001ea000c101936 */
[----:B------:R-:W-:Y:S05]  /*2f70*/  @!P0 BRA `(.L_x_58) ;  /* 0x0000000000048947 */ /* 0x000fea0003800000 */
[----:B------:R0:W5:Y:S02]  /*2f80*/  LDG.E.LTC128B R102, desc[UR54][R4.64+0x60] ;  /* 0x0000603604667981 */ /* 0x000164000c1e1920 */
.L_x_58:
[----:B------:R-:W-:Y:S05]  /*2f90*/  BSYNC B1 ;  /* 0x0000000000017941 */ /* 0x000fea0003800000 */
.L_x_57:
        /* <DEDUP_REMOVED lines=8> */
.L_x_60:
[----:B------:R-:W-:Y:S05]  /*3020*/  BSYNC B1 ;  /* 0x0000000000017941 */ /* 0x000fea0003800000 */
.L_x_59:
        /* <DEDUP_REMOVED lines=8> */
.L_x_62:
[----:B------:R-:W-:Y:S05]  /*30b0*/  BSYNC B1 ;  /* 0x0000000000017941 */ /* 0x000fea0003800000 */
.L_x_61:
[----:B0----5:R-:W-:Y:S01]  /*30c0*/  FMUL R11, R102, R23 ;  /* 0x00000017660b7220 */ /* 0x021fe20000400000 */
[----:B------:R-:W-:Y:S01]  /*30d0*/  ISETP.GT.AND P1, PT, R0, RZ, P0 ;  /* 0x000000ff0000720c */ /* 0x000fe20000724270 */
[----:B------:R-:W-:Y:S02]  /*30e0*/  BSSY B1, `(.L_x_63) ;  /* 0x0000005000017945 */ /* 0x000fe40003800000 */
[----:B------:R-:W-:-:S05]  /*30f0*/  FFMA R11, R40, R22, R11 ;  /* 0x00000016280b7223 */ /* 0x000fca000000000b */
[----:B------:R0:W-:Y:S05]  /*3100*/  @P3 STG.E desc[UR54][R6.64+0x80], R11 ;  /* 0x0000800b06003986 */ /* 0x0001ea000c101936 */
[----:B------:R-:W-:Y:S05]  /*3110*/  @!P1 BRA `(.L_x_64) ;  /* 0x0000000000049947 */ /* 0x000fea0003800000 */
[----:B------:R0:W5:Y:S02]  /*3120*/  LDG.E.LTC128B R102, desc[UR54][R2.64+0x84] ;  /* 0x0000843602667981 */ /* 0x000164000c1e1920 */
.L_x_64:
[----:B------:R-:W-:Y:S05]  /*3130*/  BSYNC B1 ;  /* 0x0000000000017941 */ /* 0x000fea0003800000 */
.L_x_63:
[----:B-----5:R-:W-:Y:S01]  /*3140*/  FMUL R10, R102, R23 ;  /* 0x00000017660a7220 */ /* 0x020fe20000400000 */
[----:B------:R-:W-:Y:S01]  /*3150*/  ISETP.GT.AND P2, PT, R0, 0x8, P2 ;  /* 0x000000080000780c */ /* 0x000fe20001744270 */
[----:B------:R-:W-:Y:S02]  /*3160*/  BSSY B1, `(.L_x_65) ;  /* 0x0000005000017945 */ /* 0x000fe40003800000 */
[----:B------:R-:W-:-:S05]  /*3170*/  FFMA R41, R41, R22, R10 ;  /* 0x0000001629297223 */ /* 0x000fca000000000a */
[----:B------:R0:W-:Y:S05]  /*3180*/  @P1 STG.E desc[UR54][R6.64+0x84], R41 ;  /* 0x0000842906001986 */ /* 0x0001ea000c101936 */
[----:B------:R-:W-:Y:S05]  /*3190*/  @!P2 BRA `(.L_x_66) ;  /* 0x000000000004a947 */ /* 0x000fea0003800000 */
[----:B------:R0:W5:Y:S02]  /*31a0*/  LDG.E.LTC128B R102, desc[UR54][R4.64+0x80] ;  /* 0x0000803604667981 */ /* 0x000164000c1e1920 */
.L_x_66:
[----:B------:R-:W-:Y:S05]  /*31b0*/  BSYNC B1 ;  /* 0x0000000000017941 */ /* 0x000fea0003800000 */
.L_x_65:
        /* <DEDUP_REMOVED lines=8> */
.L_x_68:
[----:B------:R-:W-:Y:S05]  /*3240*/  BSYNC B1 ;  /* 0x0000000000017941 */ /* 0x000fea0003800000 */
.L_x_67:
        /* <DEDUP_REMOVED lines=8> */
.L_x_70:
[----:B------:R-:W-:Y:S05]  /*32d0*/  BSYNC B1 ;  /* 0x0000000000017941 */ /* 0x000fea0003800000 */
.L_x_69:
[----:B0----5:R-:W-:Y:S01]  /*32e0*/  FMUL R11, R102, R23 ;  /* 0x00000017660b7220 */ /* 0x021fe20000400000 */
[----:B------:R-:W-:Y:S01]  /*32f0*/  ISETP.GT.AND P0, PT, R0, RZ, P2 ;  /* 0x000000ff0000720c */ /* 0x000fe20001704270 */
[----:B------:R-:W-:Y:S02]  /*3300*/  BSSY B1, `(.L_x_71) ;  /* 0x0000005000017945 */ /* 0x000fe40003800000 */
[----:B------:R-:W-:-:S05]  /*3310*/  FFMA R11, R44, R22, R11 ;  /* 0x000000162c0b7223 */ /* 0x000fca000000000b */
[----:B------:R0:W-:Y:S05]  /*3320*/  @P3 STG.E desc[UR54][R6.64+0xa0], R11 ;  /* 0x0000a00b06003986 */ /* 0x0001ea000c101936 */
[----:B------:R-:W-:Y:S05]  /*3330*/  @!P0 BRA `(.L_x_72) ;  /* 0x0000000000048947 */ /* 0x000fea0003800000 */
[----:B------:R0:W5:Y:S02]  /*3340*/  LDG.E.LTC128B R102, desc[UR54][R2.64+0xa4] ;  /* 0x0000a43602667981 */ /* 0x000164000c1e1920 */
.L_x_72:
[----:B------:R-:W-:Y:S05]  /*3350*/  BSYNC B1 ;  /* 0x0000000000017941 */ /* 0x000fea0003800000 */
.L_x_71:
[----:B-----5:R-:W-:Y:S01]  /*3360*/  FMUL R10, R102, R23 ;  /* 0x00000017660a7220 */ /* 0x020fe20000400000 */
[----:B------:R-:W-:Y:S01]  /*3370*/  ISETP.GT.AND P1, PT, R0, 0x8, P1 ;  /* 0x000000080000780c */ /* 0x000fe20000f24270 */
[----:B------:R-:W-:Y:S02]  /*3380*/  BSSY B1, `(.L_x_73) ;  /* 0x0000005000017945 */ /* 0x000fe40003800000 */
[----:B------:R-:W-:-:S05]  /*3390*/  FFMA R45, R45, R22, R10 ;  /* 0x000000162d2d7223 */ /* 0x000fca000000000a */
[----:B------:R0:W-:Y:S05]  /*33a0*/  @P0 STG.E desc[UR54][R6.64+0xa4], R45 ;  /* 0x0000a42d06000986 */ /* 0x0001ea000c101936 */
[----:B------:R-:W-:Y:S05]  /*33b0*/  @!P1 BRA `(.L_x_74) ;  /* 0x0000000000049947 */ /* 0x000fea0003800000 */
[----:B------:R0:W5:Y:S02]  /*33c0*/  LDG.E.LTC128B R102, desc[UR54][R4.64+0xa0] ;  /* 0x0000a03604667981 */ /* 0x000164000c1e1920 */
.L_x_74:
[----:B------:R-:W-:Y:S05]  /*33d0*/  BSYNC B1 ;  /* 0x0000000000017941 */ /* 0x000fea0003800000 */
.L_x_73:
        /* <DEDUP_REMOVED lines=8> */
.L_x_76:
[----:B------:R-:W-:Y:S05]  /*3460*/  BSYNC B1 ;  /* 0x0000000000017941 */ /* 0x000fea0003800000 */
.L_x_75:
        /* <DEDUP_REMOVED lines=8> */
.L_x_78:
[----:B------:R-:W-:Y:S05]  /*34f0*/  BSYNC B1 ;  /* 0x0000000000017941 */ /* 0x000fea0003800000 */
.L_x_77:
[----:B0----5:R-:W-:Y:S01]  /*3500*/  FMUL R11, R102, R23 ;  /* 0x00000017660b7220 */ /* 0x021fe20000400000 */
[----:B------:R-:W-:Y:S01]  /*3510*/  ISETP.GT.AND P2, PT, R0, RZ, P1 ;  /* 0x000000ff0000720c */ /* 0x000fe20000f44270 */
[----:B------:R-:W-:Y:S02]  /*3520*/  BSSY B1, `(.L_x_79) ;  /* 0x0000005000017945 */ /* 0x000fe40003800000 */
[----:B------:R-:W-:-:S05]  /*3530*/  FFMA R11, R48, R22, R11 ;  /* 0x00000016300b7223 */ /* 0x000fca000000000b */
[----:B------:R0:W-:Y:S05]  /*3540*/  @P3 STG.E desc[UR54][R6.64+0xc0], R11 ;  /* 0x0000c00b06003986 */ /* 0x0001ea000c101936 */
[----:B------:R-:W-:Y:S05]  /*3550*/  @!P2 BRA `(.L_x_80) ;  /* 0x000000000004a947 */ /* 0x000fea0003800000 */
[----:B------:R0:W5:Y:S02]  /*3560*/  LDG.E.LTC128B R102, desc[UR54][R2.64+0xc4] ;  /* 0x0000c43602667981 */ /* 0x000164000c1e1920 */
.L_x_80:
[----:B------:R-:W-:Y:S05]  /*3570*/  BSYNC B1 ;  /* 0x0000000000017941 */ /* 0x000fea0003800000 */
.L_x_79:
[----:B-----5:R-:W-:Y:S01]  /*3580*/  FMUL R10, R102, R23 ;  /* 0x00000017660a7220 */ /* 0x020fe20000400000 */
[----:B------:R-:W-:Y:S01]  /*3590*/  ISETP.GT.AND P0, PT, R0, 0x8, P0 ;  /* 0x000000080000780c */ /* 0x000fe20000704270 */
[----:B------:R-:W-:Y:S02]  /*35a0*/  BSSY B1, `(.L_x_81) ;  /* 0x0000005000017945 */ /* 0x000fe40003800000 */
[----:B------:R-:W-:-:S05]  /*35b0*/  FFMA R49, R49, R22, R10 ;  /* 0x0000001631317223 */ /* 0x000fca000000000a */
[----:B------:R0:W-:Y:S05]  /*35c0*/  @P2 STG.E desc[UR54][R6.64+0xc4], R49 ;  /* 0x0000c43106002986 */ /* 0x0001ea000c101936 */
[----:B------:R-:W-:Y:S05]  /*35d0*/  @!P0 BRA `(.L_x_82) ;  /* 0x0000000000048947 */ /* 0x000fea0003800000 */
[----:B------:R0:W5:Y:S02]  /*35e0*/  LDG.E.LTC128B R102, desc[UR54][R4.64+0xc0] ;  /* 0x0000c03604667981 */ /* 0x000164000c1e1920 */
.L_x_82:
[----:B------:R-:W-:Y:S05]  /*35f0*/  BSYNC B1 ;  /* 0x0000000000017941 */ /* 0x000fea0003800000 */
.L_x_81:
        /* <DEDUP_REMOVED lines=8> */
.L_x_84:
[----:B------:R-:W-:Y:S05]  /*3680*/  BSYNC B1 ;  /* 0x0000000000017941 */ /* 0x000fea0003800000 */
.L_x_83:
        /* <DEDUP_REMOVED lines=8> */
.L_x_86:
[----:B------:R-:W-:Y:S05]  /*3710*/  BSYNC B1 ;  /* 0x0000000000017941 */ /* 0x000fea0003800000 */
.L_x_85:
[----:B0----5:R-:W-:Y:S01]  /*3720*/  FMUL R11, R102, R23 ;  /* 0x00000017660b7220 */ /* 0x021fe20000400000 */
[----:B------:R-:W-:Y:S01]  /*3730*/  ISETP.GT.AND P1, PT, R0, RZ, P0 ;  /* 0x000000ff0000720c */ /* 0x000fe20000724270 */
[----:B------:R-:W-:Y:S02]  /*3740*/  BSSY B1, `(.L_x_87) ;  /* 0x0000005000017945 */ /* 0x000fe40003800000 */
[----:B------:R-:W-:-:S05]  /*3750*/  FFMA R11, R52, R22, R11 ;  /* 0x00000016340b7223 */ /* 0x000fca000000000b */
[----:B------:R0:W-:Y:S05]  /*3760*/  @P3 STG.E desc[UR54][R6.64+0xe0], R11 ;  /* 0x0000e00b06003986 */ /* 0x0001ea000c101936 */
[----:B------:R-:W-:Y:S05]  /*3770*/  @!P1 BRA `(.L_x_88) ;  /* 0x0000000000049947 */ /* 0x000fea0003800000 */
[----:B------:R0:W5:Y:S02]  /*3780*/  LDG.E.LTC128B R102, desc[UR54][R2.64+0xe4] ;  /* 0x0000e43602667981 */ /* 0x000164000c1e1920 */
.L_x_88:
[----:B------:R-:W-:Y:S05]  /*3790*/  BSYNC B1 ;  /* 0x0000000000017941 */ /* 0x000fea0003800000 */
.L_x_87:
[----:B-----5:R-:W-:Y:S01]  /*37a0*/  FMUL R10, R102, R23 ;  /* 0x00000017660a7220 */ /* 0x020fe20000400000 */
[----:B------:R-:W-:Y:S01]  /*37b0*/  ISETP.GT.AND P2, PT, R0, 0x8, P2 ;  /* 0x000000080000780c */ /* 0x000fe20001744270 */
[----:B------:R-:W-:Y:S02]  /*37c0*/  BSSY B1, `(.L_x_89) ;  /* 0x0000005000017945 */ /* 0x000fe40003800000 */
[----:B------:R-:W-:-:S05]  /*37d0*/  FFMA R53, R53, R22, R10 ;  /* 0x0000001635357223 */ /* 0x000fca000000000a */
[----:B------:R0:W-:Y:S05]  /*37e0*/  @P1 STG.E desc[UR54][R6.64+0xe4], R53 ;  /* 0x0000e43506001986 */ /* 0x0001ea000c101936 */
[----:B------:R-:W-:Y:S05]  /*37f0*/  @!P2 BRA `(.L_x_90) ;  /* 0x000000000004a947 */ /* 0x000fea0003800000 */
[----:B------:R0:W5:Y:S02]  /*3800*/  LDG.E.LTC128B R102, desc[UR54][R4.64+0xe0] ;  /* 0x0000e03604667981 */ /* 0x000164000c1e1920 */
.L_x_90:
[----:B------:R-:W-:Y:S05]  /*3810*/  BSYNC B1 ;  /* 0x0000000000017941 */ /* 0x000fea0003800000 */
.L_x_89:
        /* <DEDUP_REMOVED lines=8> */
.L_x_92:
[----:B------:R-:W-:Y:S05]  /*38a0*/  BSYNC B1 ;  /* 0x0000000000017941 */ /* 0x000fea0003800000 */
.L_x_91:
        /* <DEDUP_REMOVED lines=8> */
.L_x_94:
[----:B------:R-:W-:Y:S05]  /*3930*/  BSYNC B1 ;  /* 0x0000000000017941 */ /* 0x000fea0003800000 */
.L_x_93:
[----:B0----5:R-:W-:Y:S01]  /*3940*/  FMUL R11, R102, R23 ;  /* 0x00000017660b7220 */ /* 0x021fe20000400000 */
[----:B------:R-:W-:Y:S01]  /*3950*/  ISETP.GT.AND P0, PT, R0, RZ, P2 ;  /* 0x000000ff0000720c */ /* 0x000fe20001704270 */
[----:B------:R-:W-:Y:S02]  /*3960*/  BSSY B1, `(.L_x_95) ;  /* 0x0000005000017945 */ /* 0x000fe40003800000 */
[----:B------:R-:W-:-:S05]  /*3970*/  FFMA R11, R56, R22, R11 ;  /* 0x00000016380b7223 */ /* 0x000fca000000000b */
[----:B------:R0:W-:Y:S05]  /*3980*/  @P3 STG.E desc[UR54][R6.64+0x100], R11 ;  /* 0x0001000b06003986 */ /* 0x0001ea000c101936 */
[----:B------:R-:W-:Y:S05]  /*3990*/  @!P0 BRA `(.L_x_96) ;  /* 0x0000000000048947 */ /* 0x000fea0003800000 */
[----:B------:R0:W5:Y:S02]  /*39a0*/  LDG.E.LTC128B R102, desc[UR54][R2.64+0x104] ;  /* 0x0001043602667981 */ /* 0x000164000c1e1920 */
.L_x_96:
[----:B------:R-:W-:Y:S05]  /*39b0*/  BSYNC B1 ;  /* 0x0000000000017941 */ /* 0x000fea0003800000 */
.L_x_95:
[----:B-----5:R-:W-:Y:S01]  /*39c0*/  FMUL R10, R102, R23 ;  /* 0x00000017660a7220 */ /* 0x020fe20000400000 */
[----:B------:R-:W-:Y:S01]  /*39d0*/  ISETP.GT.AND P1, PT, R0, 0x8, P1 ;  /* 0x000000080000780c */ /* 0x000fe20000f24270 */
[----:B------:R-:W-:Y:S02]  /*39e0*/  BSSY B1, `(.L_x_97) ;  /* 0x0000005000017945 */ /* 0x000fe40003800000 */
[----:B------:R-:W-:-:S05]  /*39f0*/  FFMA R57, R57, R22, R10 ;  /* 0x0000001639397223 */ /* 0x000fca000000000a */
[----:B------:R0:W-:Y:S05]  /*3a00*/  @P0 STG.E desc[UR54][R6.64+0x104], R57 ;  /* 0x0001043906000986 */ /* 0x0001ea000c101936 */
[----:B------:R-:W-:Y:S05]  /*3a10*/  @!P1 BRA `(.L_x_98) ;  /* 0x0000000000049947 */ /* 0x000fea0003800000 */
[----:B------:R0:W5:Y:S02]  /*3a20*/  LDG.E.LTC128B R102, desc[UR54][R4.64+0x100] ;  /* 0x0001003604667981 */ /* 0x000164000c1e1920 */
.L_x_98:
[----:B------:R-:W-:Y:S05]  /*3a30*/  BSYNC B1 ;  /* 0x0000000000017941 */ /* 0x000fea0003800000 */
.L_x_97:
        /* <DEDUP_REMOVED lines=8> */
.L_x_100:
[----:B------:R-:W-:Y:S05]  /*3ac0*/  BSYNC B1 ;  /* 0x0000000000017941 */ /* 0x000fea0003800000 */
.L_x_99:
        /* <DEDUP_REMOVED lines=8> */
.L_x_102:
[----:B------:R-:W-:Y:S05]  /*3b50*/  BSYNC B1 ;  /* 0x0000000000017941 */ /* 0x000fea0003800000 */
.L_x_101:
[----:B0----5:R-:W-:Y:S01]  /*3b60*/  FMUL R11, R102, R23 ;  /* 0x00000017660b7220 */ /* 0x021fe20000400000 */
[----:B------:R-:W-:Y:S01]  /*3b70*/  ISETP.GT.AND P2, PT, R0, RZ, P1 ;  /* 0x000000ff0000720c */ /* 0x000fe20000f44270 */
[----:B------:R-:W-:Y:S02]  /*3b80*/  BSSY B1, `(.L_x_103) ;  /* 0x0000005000017945 */ /* 0x000fe40003800000 */
[----:B------:R-:W-:-:S05]  /*3b90*/  FFMA R11, R60, R22, R11 ;  /* 0x000000163c0b7223 */ /* 0x000fca000000000b */
[----:B------:R0:W-:Y:S05]  /*3ba0*/  @P3 STG.E desc[UR54][R6.64+0x120], R11 ;  /* 0x0001200b06003986 */ /* 0x0001ea000c101936 */
[----:B------:R-:W-:Y:S05]  /*3bb0*/  @!P2 BRA `(.L_x_104) ;  /* 0x000000000004a947 */ /* 0x000fea0003800000 */
[----:B------:R0:W5:Y:S02]  /*3bc0*/  LDG.E.LTC128B R102, desc[UR54][R2.64+0x124] ;  /* 0x0001243602667981 */ /* 0x000164000c1e1920 */
.L_x_104:
[----:B------:R-:W-:Y:S05]  /*3bd0*/  BSYNC B1 ;  /* 0x0000000000017941 */ /* 0x000fea0003800000 */
.L_x_103:
[----:B-----5:R-:W-:Y:S01]  /*3be0*/  FMUL R10, R102, R23 ;  /* 0x00000017660a7220 */ /* 0x020fe20000400000 */
[----:B------:R-:W-:Y:S01]  /*3bf0*/  ISETP.GT.AND P0, PT, R0, 0x8, P0 ;  /* 0x000000080000780c */ /* 0x000fe20000704270 */
[----:B------:R-:W-:Y:S02]  /*3c00*/  BSSY B1, `(.L_x_105) ;  /* 0x0000005000017945 */ /* 0x000fe40003800000 */
[----:B------:R-:W-:-:S05]  /*3c10*/  FFMA R61, R61, R22, R10 ;  /* 0x000000163d3d7223 */ /* 0x000fca000000000a */
[----:B------:R0:W-:Y:S05]  /*3c20*/  @P2 STG.E desc[UR54][R6.64+0x124], R61 ;  /* 0x0001243d06002986 */ /* 0x0001ea000c101936 */
[----:B------:R-:W-:Y:S05]  /*3c30*/  @!P0 BRA `(.L_x_106) ;  /* 0x0000000000048947 */ /* 0x000fea0003800000 */
[----:B------:R0:W5:Y:S02]  /*3c40*/  LDG.E.LTC128B R102, desc[UR54][R4.64+0x120] ;  /* 0x0001203604667981 */ /* 0x000164000c1e1920 */
.L_x_106:
[----:B------:R-:W-:Y:S05]  /*3c50*/  BSYNC B1 ;  /* 0x0000000000017941 */ /* 0x000fea0003800000 */
.L_x_105:
        /* <DEDUP_REMOVED lines=8> */
.L_x_108:
[----:B------:R-:W-:Y:S05]  /*3ce0*/  BSYNC B1 ;  /* 0x0000000000017941 */ /* 0x000fea0003800000 */
.L_x_107:
        /* <DEDUP_REMOVED lines=8> */
.L_x_110:
[----:B------:R-:W-:Y:S05]  /*3d70*/  BSYNC B1 ;  /* 0x0000000000017941 */ /* 0x000fea0003800000 */
.L_x_109:
[----:B0----5:R-:W-:Y:S01]  /*3d80*/  FMUL R11, R102, R23 ;  /* 0x00000017660b7220 */ /* 0x021fe20000400000 */
[----:B------:R-:W-:Y:S01]  /*3d90*/  ISETP.GT.AND P1, PT, R0, RZ, P0 ;  /* 0x000000ff0000720c */ /* 0x000fe20000724270 */
[----:B------:R-:W-:Y:S02]  /*3da0*/  BSSY B1, `(.L_x_111) ;  /* 0x0000005000017945 */ /* 0x000fe40003800000 */
[----:B------:R-:W-:-:S05]  /*3db0*/  FFMA R11, R64, R22, R11 ;  /* 0x00000016400b7223 */ /* 0x000fca000000000b */
[----:B------:R0:W-:Y:S05]  /*3dc0*/  @P3 STG.E desc[UR54][R6.64+0x140], R11 ;  /* 0x0001400b06003986 */ /* 0x0001ea000c101936 */
[----:B------:R-:W-:Y:S05]  /*3dd0*/  @!P1 BRA `(.L_x_112) ;  /* 0x0000000000049947 */ /* 0x000fea0003800000 */
[----:B------:R0:W5:Y:S02]  /*3de0*/  LDG.E.LTC128B R102, desc[UR54][R2.64+0x144] ;  /* 0x0001443602667981 */ /* 0x000164000c1e1920 */
.L_x_112:
[----:B------:R-:W-:Y:S05]  /*3df0*/  BSYNC B1 ;  /* 0x0000000000017941 */ /* 0x000fea0003800000 */
.L_x_111:
[----:B-----5:R-:W-:Y:S01]  /*3e00*/  FMUL R10, R102, R23 ;  /* 0x00000017660a7220 */ /* 0x020fe20000400000 */
[----:B------:R-:W-:Y:S01]  /*3e10*/  ISETP.GT.AND P2, PT, R0, 0x8, P2 ;  /* 0x000000080000780c */ /* 0x000fe20001744270 */
[----:B------:R-:W-:Y:S02]  /*3e20*/  BSSY B1, `(.L_x_113) ;  /* 0x0000005000017945 */ /* 0x000fe40003800000 */
[----:B------:R-:W-:-:S05]  /*3e30*/  FFMA R65, R65, R22, R10 ;  /* 0x0000001641417223 */ /* 0x000fca000000000a */
[----:B------:R0:W-:Y:S05]  /*3e40*/  @P1 STG.E desc[UR54][R6.64+0x144], R65 ;  /* 0x0001444106001986 */ /* 0x0001ea000c101936 */
[----:B------:R-:W-:Y:S05]  /*3e50*/  @!P2 BRA `(.L_x_114) ;  /* 0x000000000004a947 */ /* 0x000fea0003800000 */
[----:B------:R0:W5:Y:S02]  /*3e60*/  LDG.E.LTC128B R102, desc[UR54][R4.64+0x140] ;  /* 0x0001403604667981 */ /* 0x000164000c1e1920 */
.L_x_114:
[----:B------:R-:W-:Y:S05]  /*3e70*/  BSYNC B1 ;  /* 0x0000000000017941 */ /* 0x000fea0003800000 */
.L_x_113:
        /* <DEDUP_REMOVED lines=8> */
.L_x_116:
[----:B------:R-:W-:Y:S05]  /*3f00*/  BSYNC B1 ;  /* 0x0000000000017941 */ /* 0x000fea0003800000 */
.L_x_115:
        /* <DEDUP_REMOVED lines=8> */
.L_x_118:
[----:B------:R-:W-:Y:S05]  /*3f90*/  BSYNC B1 ;  /* 0x0000000000017941 */ /* 0x000fea0003800000 */
.L_x_117:
[----:B0----5:R-:W-:Y:S01]  /*3fa0*/  FMUL R11, R102, R23 ;  /* 0x00000017660b7220 */ /* 0x021fe20000400000 */
[----:B------:R-:W-:Y:S01]  /*3fb0*/  ISETP.GT.AND P0, PT, R0, RZ, P2 ;  /* 0x000000ff0000720c */ /* 0x000fe20001704270 */
[----:B------:R-:W-:Y:S02]  /*3fc0*/  BSSY B1, `(.L_x_119) ;  /* 0x0000005000017945 */ /* 0x000fe40003800000 */
[----:B------:R-:W-:-:S05]  /*3fd0*/  FFMA R11, R68, R22, R11 ;  /* 0x00000016440b7223 */ /* 0x000fca000000000b */
[----:B------:R0:W-:Y:S05]  /*3fe0*/  @P3 STG.E desc[UR54][R6.64+0x160], R11 ;  /* 0x0001600b06003986 */ /* 0x0001ea000c101936 */
[----:B------:R-:W-:Y:S05]  /*3ff0*/  @!P0 BRA `(.L_x_120) ;  /* 0x0000000000048947 */ /* 0x000fea0003800000 */
[----:B------:R0:W5:Y:S02]  /*4000*/  LDG.E.LTC128B R102, desc[UR54][R2.64+0x164] ;  /* 0x0001643602667981 */ /* 0x000164000c1e1920 */
.L_x_120:
[----:B------:R-:W-:Y:S05]  /*4010*/  BSYNC B1 ;  /* 0x0000000000017941 */ /* 0x000fea0003800000 */
.L_x_119:
[----:B-----5:R-:W-:Y:S01]  /*4020*/  FMUL R10, R102, R23 ;  /* 0x00000017660a7220 */ /* 0x020fe20000400000 */
[----:B------:R-:W-:Y:S01]  /*4030*/  ISETP.GT.AND P1, PT, R0, 0x8, P1 ;  /* 0x000000080000780c */ /* 0x000fe20000f24270 */
[----:B------:R-:W-:Y:S02]  /*4040*/  BSSY B1, `(.L_x_121) ;  /* 0x0000005000017945 */ /* 0x000fe40003800000 */
[----:B------:R-:W-:-:S05]  /*4050*/  FFMA R69, R69, R22, R10 ;  /* 0x0000001645457223 */ /* 0x000fca000000000a */
[----:B------:R0:W-:Y:S05]  /*4060*/  @P0 STG.E desc[UR54][R6.64+0x164], R69 ;  /* 0x0001644506000986 */ /* 0x0001ea000c101936 */
[----:B------:R-:W-:Y:S05]  /*4070*/  @!P1 BRA `(.L_x_122) ;  /* 0x0000000000049947 */ /* 0x000fea0003800000 */
[----:B------:R0:W5:Y:S02]  /*4080*/  LDG.E.LTC128B R102, desc[UR54][R4.64+0x160] ;  /* 0x0001603604667981 */ /* 0x000164000c1e1920 */
.L_x_122:
[----:B------:R-:W-:Y:S05]  /*4090*/  BSYNC B1 ;  /* 0x0000000000017941 */ /* 0x000fea0003800000 */
.L_x_121:
        /* <DEDUP_REMOVED lines=8> */
.L_x_124:
[----:B------:R-:W-:Y:S05]  /*4120*/  BSYNC B1 ;  /* 0x0000000000017941 */ /* 0x000fea0003800000 */
.L_x_123:
        /* <DEDUP_REMOVED lines=8> */
.L_x_126:
[----:B------:R-:W-:Y:S05]  /*41b0*/  BSYNC B1 ;  /* 0x0000000000017941 */ /* 0x000fea0003800000 */
.L_x_125:
[----:B0----5:R-:W-:Y:S01]  /*41c0*/  FMUL R11, R102, R23 ;  /* 0x00000017660b7220 */ /* 0x021fe20000400000 */
[----:B------:R-:W-:Y:S01]  /*41d0*/  ISETP.GT.AND P2, PT, R0, RZ, P1 ;  /* 0x000000ff0000720c */ /* 0x000fe20000f44270 */
[----:B------:R-:W-:Y:S02]  /*41e0*/  BSSY B1, `(.L_x_127) ;  /* 0x0000005000017945 */ /* 0x000fe40003800000 */
[----:B------:R-:W-:-:S05]  /*41f0*/  FFMA R11, R72, R22, R11 ;  /* 0x00000016480b7223 */ /* 0x000fca000000000b */
[----:B------:R0:W-:Y:S05]  /*4200*/  @P3 STG.E desc[UR54][R6.64+0x180], R11 ;  /* 0x0001800b06003986 */ /* 0x0001ea000c101936 */
[----:B------:R-:W-:Y:S05]  /*4210*/  @!P2 BRA `(.L_x_128) ;  /* 0x000000000004a947 */ /* 0x000fea0003800000 */
[----:B------:R0:W5:Y:S02]  /*4220*/  LDG.E.LTC128B R102, desc[UR54][R2.64+0x184] ;  /* 0x0001843602667981 */ /* 0x000164000c1e1920 */
.L_x_128:
[----:B------:R-:W-:Y:S05]  /*4230*/  BSYNC B1 ;  /* 0x0000000000017941 */ /* 0x000fea0003800000 */
.L_x_127:
[----:B-----5:R-:W-:Y:S01]  /*4240*/  FMUL R10, R102, R23 ;  /* 0x00000017660a7220 */ /* 0x020fe20000400000 */
[----:B------:R-:W-:Y:S01]  /*4250*/  ISETP.GT.AND P0, PT, R0, 0x8, P0 ;  /* 0x000000080000780c */ /* 0x000fe20000704270 */
[----:B------:R-:W-:Y:S02]  /*4260*/  BSSY B1, `(.L_x_129) ;  /* 0x0000005000017945 */ /* 0x000fe40003800000 */
[----:B------:R-:W-:-:S05]  /*4270*/  FFMA R73, R73, R22, R10 ;  /* 0x0000001649497223 */ /* 0x000fca000000000a */
[----:B------:R0:W-:Y:S05]  /*4280*/  @P2 STG.E desc[UR54][R6.64+0x184], R73 ;  /* 0x0001844906002986 */ /* 0x0001ea000c101936 */
[----:B------:R-:W-:Y:S05]  /*4290*/  @!P0 BRA `(.L_x_130) ;  /* 0x0000000000048947 */ /* 0x000fea0003800000 */
[----:B------:R0:W5:Y:S02]  /*42a0*/  LDG.E.LTC128B R102, desc[UR54][R4.64+0x180] ;  /* 0x0001803604667981 */ /* 0x000164000c1e1920 */
.L_x_130:
[----:B------:R-:W-:Y:S05]  /*42b0*/  BSYNC B1 ;  /* 0x0000000000017941 */ /* 0x000fea0003800000 */
.L_x_129:
        /* <DEDUP_REMOVED lines=8> */
.L_x_132:
[----:B------:R-:W-:Y:S05]  /*4340*/  BSYNC B1 ;  /* 0x0000000000017941 */ /* 0x000fea0003800000 */
.L_x_131:
        /* <DEDUP_REMOVED lines=8> */
.L_x_134:
[----:B------:R-:W-:Y:S05]  /*43d0*/  BSYNC B1 ;  /* 0x0000000000017941 */ /* 0x000fea0003800000 */
.L_x_133:
[----:B0----5:R-:W-:Y:S01]  /*43e0*/  FMUL R11, R102, R23 ;  /* 0x00000017660b7220 */ /* 0x021fe20000400000 */
[----:B------:R-:W-:Y:S01]  /*43f0*/  ISETP.GT.AND P1, PT, R0, RZ, P0 ;  /* 0x000000ff0000720c */ /* 0x000fe20000724270 */
[----:B------:R-:W-:Y:S02]  /*4400*/  BSSY B1, `(.L_x_135) ;  /* 0x0000005000017945 */ /* 0x000fe40003800000 */
[----:B------:R-:W-:-:S05]  /*4410*/  FFMA R11, R76, R22, R11 ;  /* 0x000000164c0b7223 */ /* 0x000fca000000000b */
[----:B------:R0:W-:Y:S05]  /*4420*/  @P3 STG.E desc[UR54][R6.64+0x1a0], R11 ;  /* 0x0001a00b06003986 */ /* 0x0001ea000c101936 */
[----:B------:R-:W-:Y:S05]  /*4430*/  @!P1 BRA `(.L_x_136) ;  /* 0x0000000000049947 */ /* 0x000fea0003800000 */
[----:B------:R0:W5:Y:S02]  /*4440*/  LDG.E.LTC128B R102, desc[UR54][R2.64+0x1a4] ;  /* 0x0001a43602667981 */ /* 0x000164000c1e1920 */
.L_x_136:
[----:B------:R-:W-:Y:S05]  /*4450*/  BSYNC B1 ;  /* 0x0000000000017941 */ /* 0x000fea0003800000 */
.L_x_135:
[----:B-----5:R-:W-:Y:S01]  /*4460*/  FMUL R10, R102, R23 ;  /* 0x00000017660a7220 */ /* 0x020fe20000400000 */
[----:B------:R-:W-:Y:S01]  /*4470*/  ISETP.GT.AND P2, PT, R0, 0x8, P2 ;  /* 0x000000080000780c */ /* 0x000fe20001744270 */
[----:B------:R-:W-:Y:S02]  /*4480*/  BSSY B1, `(.L_x_137) ;  /* 0x0000005000017945 */ /* 0x000fe40003800000 */
[----:B------:R-:W-:-:S05]  /*4490*/  FFMA R77, R77, R22, R10 ;  /* 0x000000164d4d7223 */ /* 0x000fca000000000a */
[----:B------:R0:W-:Y:S05]  /*44a0*/  @P1 STG.E desc[UR54][R6.64+0x1a4], R77 ;  /* 0x0001a44d06001986 */ /* 0x0001ea000c101936 */
[----:B------:R-:W-:Y:S05]  /*44b0*/  @!P2 BRA `(.L_x_138) ;  /* 0x000000000004a947 */ /* 0x000fea0003800000 */
[----:B------:R0:W5:Y:S02]  /*44c0*/  LDG.E.LTC128B R102, desc[UR54][R4.64+0x1a0] ;  /* 0x0001a03604667981 */ /* 0x000164000c1e1920 */
.L_x_138:
[----:B------:R-:W-:Y:S05]  /*44d0*/  BSYNC B1 ;  /* 0x0000000000017941 */ /* 0x000fea0003800000 */
.L_x_137:
        /* <DEDUP_REMOVED lines=8> */
.L_x_140:
[----:B------:R-:W-:Y:S05]  /*4560*/  BSYNC B1 ;  /* 0x0000000000017941 */ /* 0x000fea0003800000 */
.L_x_139:
        /* <DEDUP_REMOVED lines=8> */
.L_x_142:
[----:B------:R-:W-:Y:S05]  /*45f0*/  BSYNC B1 ;  /* 0x0000000000017941 */ /* 0x000fea0003800000 */
.L_x_141:
[----:B0----5:R-:W-:Y:S01]  /*4600*/  FMUL R11, R102, R23 ;  /* 0x00000017660b7220 */ /* 0x021fe20000400000 */
[----:B------:R-:W-:Y:S01]  /*4610*/  ISETP.GT.AND P0, PT, R0, RZ, P2 ;  /* 0x000000ff0000720c */ /* 0x000fe20001704270 */
[----:B------:R-:W-:Y:S02]  /*4620*/  BSSY B1, `(.L_x_143) ;  /* 0x0000005000017945 */ /* 0x000fe40003800000 */
[----:B------:R-:W-:-:S05]  /*4630*/  FFMA R11, R80, R22, R11 ;  /* 0x00000016500b7223 */ /* 0x000fca000000000b */
[----:B------:R0:W-:Y:S05]  /*4640*/  @P3 STG.E desc[UR54][R6.64+0x1c0], R11 ;  /* 0x0001c00b06003986 */ /* 0x0001ea000c101936 */
[----:B------:R-:W-:Y:S05]  /*4650*/  @!P0 BRA `(.L_x_144) ;  /* 0x0000000000048947 */ /* 0x000fea0003800000 */
[----:B------:R0:W5:Y:S02]  /*4660*/  LDG.E.LTC128B R102, desc[UR54][R2.64+0x1c4] ;  /* 0x0001c43602667981 */ /* 0x000164000c1e1920 */
.L_x_144:
[----:B------:R-:W-:Y:S05]  /*4670*/  BSYNC B1 ;  /* 0x0000000000017941 */ /* 0x000fea0003800000 */
.L_x_143:
[----:B-----5:R-:W-:Y:S01]  /*4680*/  FMUL R10, R102, R23 ;  /* 0x00000017660a7220 */ /* 0x020fe20000400000 */
[----:B------:R-:W-:Y:S01]  /*4690*/  ISETP.GT.AND P1, PT, R0, 0x8, P1 ;  /* 0x000000080000780c */ /* 0x000fe20000f24270 */
[----:B------:R-:W-:Y:S02]  /*46a0*/  BSSY B1, `(.L_x_145) ;  /* 0x0000005000017945 */ /* 0x000fe40003800000 */
[----:B------:R-:W-:-:S05]  /*46b0*/  FFMA R81, R81, R22, R10 ;  /* 0x0000001651517223 */ /* 0x000fca000000000a */
[----:B------:R0:W-:Y:S05]  /*46c0*/  @P0 STG.E desc[UR54][R6.64+0x1c4], R81 ;  /* 0x0001c45106000986 */ /* 0x0001ea000c101936 */
[----:B------:R-:W-:Y:S05]  /*46d0*/  @!P1 BRA `(.L_x_146) ;  /* 0x0000000000049947 */ /* 0x000fea0003800000 */
[----:B------:R0:W5:Y:S02]  /*46e0*/  LDG.E.LTC128B R102, desc[UR54][R4.64+0x1c0] ;  /* 0x0001c03604667981 */ /* 0x000164000c1e1920 */
.L_x_146:
[----:B------:R-:W-:Y:S05]  /*46f0*/  BSYNC B1 ;  /* 0x0000000000017941 */ /* 0x000fea0003800000 */
.L_x_145:
        /* <DEDUP_REMOVED lines=8> */
.L_x_148:
[----:B------:R-:W-:Y:S05]  /*4780*/  BSYNC B1 ;  /* 0x0000000000017941 */ /* 0x000fea0003800000 */
.L_x_147:
        /* <DEDUP_REMOVED lines=8> */
.L_x_150:
[----:B------:R-:W-:Y:S05]  /*4810*/  BSYNC B1 ;  /* 0x0000000000017941 */ /* 0x000fea0003800000 */
.L_x_149:
[----:B0----5:R-:W-:Y:S01]  /*4820*/  FMUL R11, R102, R23 ;  /* 0x00000017660b7220 */ /* 0x021fe20000400000 */
[----:B------:R-:W-:Y:S01]  /*4830*/  ISETP.GT.AND P2, PT, R0, RZ, P1 ;  /* 0x000000ff0000720c */ /* 0x000fe20000f44270 */
[----:B------:R-:W-:Y:S02]  /*4840*/  BSSY B1, `(.L_x_151) ;  /* 0x0000005000017945 */ /* 0x000fe40003800000 */
[----:B------:R-:W-:-:S05]  /*4850*/  FFMA R11, R84, R22, R11 ;  /* 0x00000016540b7223 */ /* 0x000fca000000000b */
[----:B------:R0:W-:Y:S05]  /*4860*/  @P3 STG.E desc[UR54][R6.64+0x1e0], R11 ;  /* 0x0001e00b06003986 */ /* 0x0001ea000c101936 */
[----:B------:R-:W-:Y:S05]  /*4870*/  @!P2 BRA `(.L_x_152) ;  /* 0x000000000004a947 */ /* 0x000fea0003800000 */
[----:B------:R0:W5:Y:S02]  /*4880*/  LDG.E.LTC128B R102, desc[UR54][R2.64+0x1e4] ;  /* 0x0001e43602667981 */ /* 0x000164000c1e1920 */
.L_x_152:
[----:B------:R-:W-:Y:S05]  /*4890*/  BSYNC B1 ;  /* 0x0000000000017941 */ /* 0x000fea0003800000 */
.L_x_151:
[----:B01--45:R-:W-:Y:S01]  /*48a0*/  FMUL R2, R102, R23 ;  /* 0x0000001766027220 */ /* 0x033fe20000400000 */
[----:B------:R-:W-:Y:S01]  /*48b0*/  ISETP.GT.AND P0, PT, R0, 0x8, P0 ;  /* 0x000000080000780c */ /* 0x000fe20000704270 */
[----:B------:R-:W-:Y:S02]  /*48c0*/  BSSY B1, `(.L_x_153) ;  /* 0x0000005000017945 */ /* 0x000fe40003800000 */
[----:B------:R-:W-:-:S05]  /*48d0*/  FFMA R85, R85, R22, R2 ;  /* 0x0000001655557223 */ /* 0x000fca0000000002 */
[----:B------:R0:W-:Y:S05]  /*48e0*/  @P2 STG.E desc[UR54][R6.64+0x1e4], R85 ;  /* 0x0001e45506002986 */ /* 0x0001ea000c101936 */
[----:B------:R-:W-:Y:S05]  /*48f0*/  @!P0 BRA `(.L_x_154) ;  /* 0x0000000000048947 */ /* 0x000fea0003800000 */
[----:B------:R1:W5:Y:S02]  /*4900*/  LDG.E.LTC128B R102, desc[UR54][R4.64+0x1e0] ;  /* 0x0001e03604667981 */ /* 0x000364000c1e1920 */
.L_x_154:
[----:B------:R-:W-:Y:S05]  /*4910*/  BSYNC B1 ;  /* 0x0000000000017941 */ /* 0x000fea0003800000 */
.L_x_153:
[----:B-----5:R-:W-:Y:S01]  /*4920*/  FMUL R3, R102, R23 ;  /* 0x0000001766037220 */ /* 0x020fe20000400000 */
[----:B------:R-:W-:Y:S01]  /*4930*/  @P0 IMAD.MOV.U32 R2, RZ, RZ, R8 ;  /* 0x000000ffff020224 */ /* 0x000fe200078e0008 */
[----:B------:R-:W-:Y:S01]  /*4940*/  ISETP.GT.AND P1, PT, R0, 0x8, P1 ;  /* 0x000000080000780c */ /* 0x000fe20000f24270 */
[----:B------:R-:W-:Y:S01]  /*4950*/  BSSY B1, `(.L_x_155) ;  /* 0x0000006000017945 */ /* 0x000fe20003800000 */
[----:B0-2---:R-:W-:Y:S01]  /*4960*/  FFMA R7, R86, R22, R3 ;  /* 0x0000001656077223 */ /* 0x005fe20000000003 */
[----:B------:R-:W-:-:S05]  /*4970*/  @P0 IMAD.MOV.U32 R3, RZ, RZ, R9 ;  /* 0x000000ffff030224 */ /* 0x000fca00078e0009 */
[----:B------:R0:W-:Y:S05]  /*4980*/  @P0 STG.E desc[UR54][R2.64+0x1e0], R7 ;  /* 0x0001e00702000986 */ /* 0x0001ea000c101936 */
[----:B------:R-:W-:Y:S05]  /*4990*/  @!P1 BRA `(.L_x_156) ;  /* 0x0000000000049947 */ /* 0x000fea0003800000 */
[----:B------:R2:W5:Y:S02]  /*49a0*/  LDG.E.LTC128B R102, desc[UR54][R4.64+0x1e4] ;  /* 0x0001e43604667981 */ /* 0x000564000c1e1920 */
.L_x_156:
[----:B------:R-:W-:Y:S05]  /*49b0*/  BSYNC B1 ;  /* 0x0000000000017941 */ /* 0x000fea0003800000 */
.L_x_155:
[----:B-----5:R-:W-:-:S04]  /*49c0*/  FMUL R102, R102, R23 ;  /* 0x0000001766667220 */ /* 0x020fc80000400000 */
[----:B------:R-:W-:Y:S01]  /*49d0*/  FFMA R87, R87, R22, R102 ;  /* 0x0000001657577223 */ /* 0x000fe20000000066 */
[----:B------:R-:W-:Y:S06]  /*49e0*/  @!P1 BRA `(.L_x_157) ;  /* 0x0000000c00a09947 */ /* 0x000fec0003800000 */
[----:B------:R4:W-:Y:S01]  /*49f0*/  STG.E desc[UR54][R8.64+0x1e4], R87 ;  /* 0x0001e45708007986 */ /* 0x0009e2000c101936 */
[----:B------:R-:W-:Y:S05]  /*4a00*/  BRA `(.L_x_157) ;  /* 0x0000000c00987947 */ /* 0x000fea0003800000 */
.L_x_32:
[----:B------:R-:W-:Y:S01]  /*4a10*/  ULDC.64 UR4, c[0x0][0x5c0] ;  /* 0x0001700000047ab9 */ /* 0x000fe20000000a00 */
[----:B------:R-:W-:Y:S01]  /*4a20*/  ISETP.GT.AND P5, PT, R18, 0x1, PT ;  /* 0x000000011200780c */ /* 0x000fe20003fa4270 */
[-C--:B------:R-:W-:Y:S01]  /*4a30*/  FMUL R25, R25, R22.reuse ;  /* 0x0000001619197220 */ /* 0x080fe20000400000 */
[----:B------:R-:W-:Y:S01]  /*4a40*/  LEA R2, P1, R100, UR4, 0x2 ;  /* 0x0000000464027c11 */ /* 0x000fe2000f8210ff */
[-C--:B------:R-:W-:Y:S01]  /*4a50*/  FMUL R9, R26, R22.reuse ;  /* 0x000000161a097220 */ /* 0x080fe20000400000 */
[----:B------:R-:W-:Y:S01]  /*4a60*/  ISETP.GT.AND P3, PT, R0, RZ, P5 ;  /* 0x000000ff0000720c */ /* 0x000fe20002f64270 */
[-C--:B------:R-:W-:Y:S01]  /*4a70*/  FMUL R27, R27, R22.reuse ;  /* 0x000000161b1b7220 */ /* 0x080fe20000400000 */
[----:B------:R-:W-:Y:S01]  /*4a80*/  LEA.HI.X R3, R100, UR5, R7, 0x2, P1 ;  /* 0x0000000564037c11 */ /* 0x000fe200088f1407 */
[-C--:B------:R-:W-:Y:S01]  /*4a90*/  FMUL R7, R24, R22.reuse ;  /* 0x0000001618077220 */ /* 0x080fe20000400000 */
[C---:B------:R-:W-:Y:S01]  /*4aa0*/  ISETP.GT.AND P0, PT, R0.reuse, 0x8, P0 ;  /* 0x000000080000780c */ /* 0x040fe20000704270 */
[-C--:B------:R-:W-:Y:S01]  /*4ab0*/  FMUL R29, R29, R22.reuse ;  /* 0x000000161d1d7220 */ /* 0x080fe20000400000 */
[----:B------:R-:W-:Y:S01]  /*4ac0*/  ISETP.GT.AND P5, PT, R0, 0x8, P5 ;  /* 0x000000080000780c */ /* 0x000fe20002fa4270 */
[-C--:B------:R-:W-:Y:S01]  /*4ad0*/  FMUL R11, R30, R22.reuse ;  /* 0x000000161e0b7220 */ /* 0x080fe20000400000 */
[----:B------:R0:W-:Y:S01]  /*4ae0*/  @P2 STG.E desc[UR54][R2.64], R7 ;  /* 0x0000000702002986 */ /* 0x0001e2000c101936 */
[C---:B------:R-:W-:Y:S01]  /*4af0*/  ISETP.GT.AND P2, PT, R18.reuse, 0x8, PT ;  /* 0x000000081200780c */ /* 0x040fe20003f44270 */
[-C--:B------:R-:W-:Y:S01]  /*4b00*/  FMUL R31, R31, R22.reuse ;  /* 0x000000161f1f7220 */ /* 0x080fe20000400000 */
[----:B------:R-:W-:Y:S01]  /*4b10*/  SHF.L.U64.HI R5, R93, 0x2, R92 ;  /* 0x000000025d057819 */ /* 0x000fe2000001025c */
[----:B------:R-:W-:Y:S01]  /*4b20*/  FMUL R33, R33, R22 ;  /* 0x0000001621217220 */ /* 0x000fe20000400000 */
[----:B------:R-:W-:Y:S01]  /*4b30*/  LEA R4, P6, R93, R2, 0x2 ;  /* 0x000000025d047211 */ /* 0x000fe200078c10ff */
[----:B------:R-:W-:Y:S01]  /*4b40*/  @P3 STG.E desc[UR54][R2.64+0x4], R25 ;  /* 0x0000041902003986 */ /* 0x000fe2000c101936 */
[----:B------:R-:W-:Y:S01]  /*4b50*/  ISETP.GT.AND P1, PT, R18, 0x9, PT ;  /* 0x000000091200780c */ /* 0x000fe20003f24270 */
[-C--:B------:R-:W-:Y:S01]  /*4b60*/  FMUL R35, R35, R22.reuse ;  /* 0x0000001623237220 */ /* 0x080fe20000400000 */
[C---:B------:R-:W-:Y:S01]  /*4b70*/  ISETP.GT.AND P4, PT, R0.reuse, RZ, P2 ;  /* 0x000000ff0000720c */ /* 0x040fe20001784270 */
[----:B------:R-:W-:Y:S01]  /*4b80*/  IMAD.X R5, R5, 0x1, R3, P6 ;  /* 0x0000000105057824 */ /* 0x000fe200030e0603 */
[----:B------:R-:W-:Y:S01]  /*4b90*/  ISETP.GT.AND P3, PT, R0, RZ, P1 ;  /* 0x000000ff0000720c */ /* 0x000fe20000f64270 */
[-C--:B0-----:R-:W-:Y:S01]  /*4ba0*/  FMUL R7, R28, R22.reuse ;  /* 0x000000161c077220 */ /* 0x081fe20000400000 */
[C---:B------:R-:W-:Y:S01]  /*4bb0*/  ISETP.GT.AND P2, PT, R0.reuse, 0x8, P2 ;  /* 0x000000080000780c */ /* 0x040fe20001744270 */
[-C--:B------:R-:W-:Y:S01]  /*4bc0*/  FMUL R37, R37, R22.reuse ;  /* 0x0000001625257220 */ /* 0x080fe20000400000 */
[----:B------:R-:W-:Y:S01]  /*4bd0*/  ISETP.GT.AND P1, PT, R0, 0x8, P1 ;  /* 0x000000080000780c */ /* 0x000fe20000f24270 */
[----:B------:R0:W-:Y:S01]  /*4be0*/  @P0 STG.E desc[UR54][R4.64], R9 ;  /* 0x0000000904000986 */ /* 0x0001e2000c101936 */
[C---:B------:R-:W-:Y:S01]  /*4bf0*/  ISETP.GT.AND P0, PT, R18.reuse, 0x10, PT ;  /* 0x000000101200780c */ /* 0x040fe20003f04270 */
[-C--:B------:R-:W-:Y:S01]  /*4c00*/  FMUL R39, R39, R22.reuse ;  /* 0x0000001627277220 */ /* 0x080fe20000400000 */
[-C--:B------:R-:W-:Y:S01]  /*4c10*/  FMUL R41, R41, R22.reuse ;  /* 0x0000001629297220 */ /* 0x080fe20000400000 */
[----:B------:R-:W-:Y:S01]  /*4c20*/  @P5 STG.E desc[UR54][R4.64+0x4], R27 ;  /* 0x0000041b04005986 */ /* 0x000fe2000c101936 */
[----:B------:R-:W-:Y:S01]  /*4c30*/  ISETP.GT.AND P5, PT, R18, 0x11, PT ;  /* 0x000000111200780c */ /* 0x000fe20003fa4270 */
[-C--:B------:R-:W-:Y:S01]  /*4c40*/  FMUL R43, R43, R22.reuse ;  /* 0x000000162b2b7220 */ /* 0x080fe20000400000 */
[-C--:B------:R-:W-:Y:S01]  /*4c50*/  FMUL R45, R45, R22.reuse ;  /* 0x000000162d2d7220 */ /* 0x080fe20000400000 */
[----:B------:R1:W-:Y:S01]  /*4c60*/  @P4 STG.E desc[UR54][R2.64+0x20], R7 ;  /* 0x0000200702004986 */ /* 0x0003e2000c101936 */
[C---:B------:R-:W-:Y:S01]  /*4c70*/  ISETP.GT.AND P4, PT, R0.reuse, RZ, P0 ;  /* 0x000000ff0000720c */ /* 0x040fe20000784270 */
[-C--:B------:R-:W-:Y:S01]  /*4c80*/  FMUL R47, R47, R22.reuse ;  /* 0x000000162f2f7220 */ /* 0x080fe20000400000 */
[-C--:B------:R-:W-:Y:S01]  /*4c90*/  FMUL R49, R49, R22.reuse ;  /* 0x0000001631317220 */ /* 0x080fe20000400000 */
[----:B------:R-:W-:Y:S01]  /*4ca0*/  @P3 STG.E desc[UR54][R2.64+0x24], R29 ;  /* 0x0000241d02003986 */ /* 0x000fe2000c101936 */
[----:B------:R-:W-:Y:S01]  /*4cb0*/  ISETP.GT.AND P3, PT, R0, RZ, P5 ;  /* 0x000000ff0000720c */ /* 0x000fe20002f64270 */
[-C--:B0-----:R-:W-:Y:S01]  /*4cc0*/  FMUL R9, R32, R22.reuse ;  /* 0x0000001620097220 */ /* 0x081fe20000400000 */
[-C--:B------:R-:W-:Y:S01]  /*4cd0*/  FMUL R51, R51, R22.reuse ;  /* 0x0000001633337220 */ /* 0x080fe20000400000 */
[----:B------:R0:W-:Y:S01]  /*4ce0*/  @P2 STG.E desc[UR54][R4.64+0x20], R11 ;  /* 0x0000200b04002986 */ /* 0x0001e2000c101936 */
[----:B------:R-:W-:Y:S01]  /*4cf0*/  ISETP.GT.AND P2, PT, R0, 0x8, P5 ;  /* 0x000000080000780c */ /* 0x000fe20002f44270 */
[-C--:B------:R-:W-:Y:S01]  /*4d00*/  FMUL R53, R53, R22.reuse ;  /* 0x0000001635357220 */ /* 0x080fe20000400000 */
[----:B------:R-:W-:Y:S01]  /*4d10*/  ISETP.GT.AND P5, PT, R18, 0x18, PT ;  /* 0x000000181200780c */ /* 0x000fe20003fa4270 */
[----:B------:R-:W-:Y:S01]  /*4d20*/  @P1 STG.E desc[UR54][R4.64+0x24], R31 ;  /* 0x0000241f04001986 */ /* 0x000fe2000c101936 */
[----:B------:R-:W-:Y:S01]  /*4d30*/  ISETP.GT.AND P1, PT, R0, 0x8, P0 ;  /* 0x000000080000780c */ /* 0x000fe20000724270 */
[-C--:B-1----:R-:W-:Y:S01]  /*4d40*/  FMUL R7, R34, R22.reuse ;  /* 0x0000001622077220 */ /* 0x082fe20000400000 */
[----:B------:R-:W-:Y:S01]  /*4d50*/  ISETP.GT.AND P0, PT, R18, 0x19, PT ;  /* 0x000000191200780c */ /* 0x000fe20003f04270 */
[----:B------:R1:W-:Y:S01]  /*4d60*/  @P4 STG.E desc[UR54][R2.64+0x40], R9 ;  /* 0x0000400902004986 */ /* 0x0003e2000c101936 */
[C---:B------:R-:W-:Y:S01]  /*4d70*/  ISETP.GT.AND P4, PT, R0.reuse, RZ, P5 ;  /* 0x000000ff0000720c */ /* 0x040fe20002f84270 */
[-C--:B------:R-:W-:Y:S01]  /*4d80*/  FMUL R55, R55, R22.reuse ;  /* 0x0000001637377220 */ /* 0x080fe20000400000 */
[-C--:B------:R-:W-:Y:S01]  /*4d90*/  FMUL R57, R57, R22.reuse ;  /* 0x0000001639397220 */ /* 0x080fe20000400000 */
[----:B------:R-:W-:Y:S01]  /*4da0*/  @P3 STG.E desc[UR54][R2.64+0x44], R33 ;  /* 0x0000442102003986 */ /* 0x000fe2000c101936 */
[----:B------:R-:W-:Y:S01]  /*4db0*/  ISETP.GT.AND P3, PT, R0, RZ, P0 ;  /* 0x000000ff0000720c */ /* 0x000fe20000764270 */
[-C--:B0-----:R-:W-:Y:S01]  /*4dc0*/  FMUL R11, R38, R22.reuse ;  /* 0x00000016260b7220 */ /* 0x081fe20000400000 */
[----:B------:R-:W-:Y:S01]  /*4dd0*/  ISETP.GT.AND P0, PT, R0, 0x8, P0 ;  /* 0x000000080000780c */ /* 0x000fe20000704270 */
[-C--:B------:R-:W-:Y:S01]  /*4de0*/  FMUL R59, R59, R22.reuse ;  /* 0x000000163b3b7220 */ /* 0x080fe20000400000 */
[-C--:B------:R-:W-:Y:S01]  /*4df0*/  FMUL R61, R61, R22.reuse ;  /* 0x000000163d3d7220 */ /* 0x080fe20000400000 */
[----:B------:R0:W-:Y:S01]  /*4e00*/  @P1 STG.E desc[UR54][R4.64+0x40], R7 ;  /* 0x0000400704001986 */ /* 0x0001e2000c101936 */
[----:B------:R-:W-:Y:S01]  /*4e10*/  ISETP.GT.AND P1, PT, R18, 0x20, PT ;  /* 0x000000201200780c */ /* 0x000fe20003f24270 */
[-C--:B-1----:R-:W-:Y:S01]  /*4e20*/  FMUL R9, R36, R22.reuse ;  /* 0x0000001624097220 */ /* 0x082fe20000400000 */
[-C--:B------:R-:W-:Y:S01]  /*4e30*/  FMUL R63, R63, R22.reuse ;  /* 0x000000163f3f7220 */ /* 0x080fe20000400000 */
[----:B------:R-:W-:Y:S01]  /*4e40*/  @P2 STG.E desc[UR54][R4.64+0x44], R35 ;  /* 0x0000442304002986 */ /* 0x000fe2000c101936 */
[----:B------:R-:W-:Y:S01]  /*4e50*/  ISETP.GT.AND P2, PT, R0, 0x8, P5 ;  /* 0x000000080000780c */ /* 0x000fe20002f44270 */
[-C--:B------:R-:W-:Y:S01]  /*4e60*/  FMUL R65, R65, R22.reuse ;  /* 0x0000001641417220 */ /* 0x080fe20000400000 */
[----:B------:R-:W-:Y:S01]  /*4e70*/  ISETP.GT.AND P5, PT, R18, 0x21, PT ;  /* 0x000000211200780c */ /* 0x000fe20003fa4270 */
[----:B------:R1:W-:Y:S01]  /*4e80*/  @P4 STG.E desc[UR54][R2.64+0x60], R9 ;  /* 0x0000600902004986 */ /* 0x0003e2000c101936 */
[C---:B------:R-:W-:Y:S01]  /*4e90*/  ISETP.GT.AND P4, PT, R0.reuse, RZ, P1 ;  /* 0x000000ff0000720c */ /* 0x040fe20000f84270 */
[-C--:B------:R-:W-:Y:S01]  /*4ea0*/  FMUL R67, R67, R22.reuse ;  /* 0x0000001643437220 */ /* 0x080fe20000400000 */
[C---:B------:R-:W-:Y:S01]  /*4eb0*/  ISETP.GT.AND P1, PT, R0.reuse, 0x8, P1 ;  /* 0x000000080000780c */ /* 0x040fe20000f24270 */
[----:B------:R-:W-:Y:S01]  /*4ec0*/  @P3 STG.E desc[UR54][R2.64+0x64], R37 ;  /* 0x0000642502003986 */ /* 0x000fe2000c101936 */
[----:B------:R-:W-:Y:S01]  /*4ed0*/  ISETP.GT.AND P3, PT, R0, RZ, P5 ;  /* 0x000000ff0000720c */ /* 0x000fe20002f64270 */
[-C--:B0-----:R-:W-:Y:S01]  /*4ee0*/  FMUL R7, R40, R22.reuse ;  /* 0x0000001628077220 */ /* 0x081fe20000400000 */
[-C--:B------:R-:W-:Y:S01]  /*4ef0*/  FMUL R69, R69, R22.reuse ;  /* 0x0000001645457220 */ /* 0x080fe20000400000 */
[-C--:B------:R-:W-:Y:S01]  /*4f00*/  FMUL R71, R71, R22.reuse ;  /* 0x0000001647477220 */ /* 0x080fe20000400000 */
[-C--:B------:R-:W-:Y:S01]  /*4f10*/  FMUL R73, R73, R22.reuse ;  /* 0x0000001649497220 */ /* 0x080fe20000400000 */
[----:B------:R0:W-:Y:S01]  /*4f20*/  @P2 STG.E desc[UR54][R4.64+0x60], R11 ;  /* 0x0000600b04002986 */ /* 0x0001e2000c101936 */
[----:B------:R-:W-:Y:S01]  /*4f30*/  ISETP.GT.AND P2, PT, R0, 0x8, P5 ;  /* 0x000000080000780c */ /* 0x000fe20002f44270 */
[-C--:B-1----:R-:W-:Y:S01]  /*4f40*/  FMUL R9, R42, R22.reuse ;  /* 0x000000162a097220 */ /* 0x082fe20000400000 */
[C---:B------:R-:W-:Y:S01]  /*4f50*/  ISETP.GT.AND P5, PT, R18.reuse, 0x28, PT ;  /* 0x000000281200780c */ /* 0x040fe20003fa4270 */
        /* <DEDUP_REMOVED lines=12> */
[----:B------:R0:W-:Y:S01]  /*5020*/  @P1 STG.E desc[UR54][R4.64+0x80], R9 ;  /* 0x0000800904001986 */ /* 0x0001e2000c101936 */
[----:B------:R-:W-:Y:S01]  /*5030*/  ISETP.GT.AND P1, PT, R18, 0x30, PT ;  /* 0x000000301200780c */ /* 0x000fe20003f24270 */
[-C--:B------:R-:W-:Y:S01]  /*5040*/  FMUL R83, R83, R22.reuse ;  /* 0x0000001653537220 */ /* 0x080fe20000400000 */
[-C--:B------:R-:W-:Y:S01]  /*5050*/  FMUL R85, R85, R22.reuse ;  /* 0x0000001655557220 */ /* 0x080fe20000400000 */
[----:B------:R-:W-:Y:S01]  /*5060*/  @P2 STG.E desc[UR54][R4.64+0x84], R43 ;  /* 0x0000842b04002986 */ /* 0x000fe2000c101936 */
[-C--:B-1----:R-:W-:Y:S01]  /*5070*/  FMUL R7, R44, R22.reuse ;  /* 0x000000162c077220 */ /* 0x082fe20000400000 */
[----:B------:R-:W-:Y:S01]  /*5080*/  ISETP.GT.AND P2, PT, R0, 0x8, P5 ;  /* 0x000000080000780c */ /* 0x000fe20002f44270 */
[----:B------:R-:W-:Y:S01]  /*5090*/  FMUL R87, R87, R22 ;  /* 0x0000001657577220 */ /* 0x000fe20000400000 */
[----:B------:R-:W-:-:S02]  /*50a0*/  ISETP.GT.AND P5, PT, R18, 0x31, PT ;  /* 0x000000311200780c */ /* 0x000fc40003fa4270 */
[----:B------:R1:W-:Y:S01]  /*50b0*/  @P4 STG.E desc[UR54][R2.64+0xa0], R7 ;  /* 0x0000a00702004986 */ /* 0x0003e2000c101936 */
[----:B------:R-:W-:Y:S01]  /*50c0*/  ISETP.GT.AND P4, PT, R0, RZ, P1 ;  /* 0x000000ff0000720c */ /* 0x000fe20000f84270 */
[----:B0-----:R-:W-:Y:S01]  /*50d0*/  FMUL R9, R48, R22 ;  /* 0x0000001630097220 */ /* 0x001fe20000400000 */
[C---:B------:R-:W-:Y:S01]  /*50e0*/  ISETP.GT.AND P1, PT, R0.reuse, 0x8, P1 ;  /* 0x000000080000780c */ /* 0x040fe20000f24270 */
[----:B------:R-:W-:Y:S01]  /*50f0*/  @P3 STG.E desc[UR54][R2.64+0xa4], R45 ;  /* 0x0000a42d02003986 */ /* 0x000fe2000c101936 */
[----:B------:R-:W-:-:S04]  /*5100*/  ISETP.GT.AND P3, PT, R0, RZ, P5 ;  /* 0x000000ff0000720c */ /* 0x000fc80002f64270 */
[----:B------:R0:W-:Y:S01]  /*5110*/  @P2 STG.E desc[UR54][R4.64+0xa0], R11 ;  /* 0x0000a00b04002986 */ /* 0x0001e2000c101936 */
[----:B------:R-:W-:Y:S02]  /*5120*/  ISETP.GT.AND P2, PT, R0, 0x8, P5 ;  /* 0x000000080000780c */ /* 0x000fe40002f44270 */
[C---:B------:R-:W-:Y:S01]  /*5130*/  ISETP.GT.AND P5, PT, R18.reuse, 0x38, PT ;  /* 0x000000381200780c */ /* 0x040fe20003fa4270 */
[----:B------:R-:W-:Y:S01]  /*5140*/  @P0 STG.E desc[UR54][R4.64+0xa4], R47 ;  /* 0x0000a42f04000986 */ /* 0x000fe2000c101936 */
[----:B------:R-:W-:Y:S01]  /*5150*/  ISETP.GT.AND P0, PT, R18, 0x39, PT ;  /* 0x000000391200780c */ /* 0x000fe20003f04270 */
[----:B-1----:R-:W-:Y:S02]  /*5160*/  FMUL R7, R50, R22 ;  /* 0x0000001632077220 */ /* 0x002fe40000400000 */
[----:B------:R1:W-:Y:S01]  /*5170*/  @P4 STG.E desc[UR54][R2.64+0xc0], R9 ;  /* 0x0000c00902004986 */ /* 0x0003e2000c101936 */
[----:B------:R-:W-:-:S03]  /*5180*/  ISETP.GT.AND P4, PT, R0, RZ, P5 ;  /* 0x000000ff0000720c */ /* 0x000fc60002f84270 */
[----:B------:R-:W-:Y:S01]  /*5190*/  @P3 STG.E desc[UR54][R2.64+0xc4], R49 ;  /* 0x0000c43102003986 */ /* 0x000fe2000c101936 */
[----:B------:R-:W-:Y:S01]  /*51a0*/  ISETP.GT.AND P3, PT, R0, RZ, P0 ;  /* 0x000000ff0000720c */ /* 0x000fe20000764270 */
[----:B0-----:R-:W-:Y:S01]  /*51b0*/  FMUL R11, R54, R22 ;  /* 0x00000016360b7220 */ /* 0x001fe20000400000 */
[----:B------:R-:W-:Y:S01]  /*51c0*/  ISETP.GT.AND P0, PT, R0, 0x8, P0 ;  /* 0x000000080000780c */ /* 0x000fe20000704270 */
[----:B------:R0:W-:Y:S01]  /*51d0*/  @P1 STG.E desc[UR54][R4.64+0xc0], R7 ;  /* 0x0000c00704001986 */ /* 0x0001e2000c101936 */
[----:B------:R-:W-:-:S03]  /*51e0*/  ISETP.GT.AND P1, PT, R18, 0x40, PT ;  /* 0x000000401200780c */ /* 0x000fc60003f24270 */
[----:B------:R-:W-:Y:S01]  /*51f0*/  @P2 STG.E desc[UR54][R4.64+0xc4], R51 ;  /* 0x0000c43304002986 */ /* 0x000fe2000c101936 */
[-C--:B-1----:R-:W-:Y:S01]  /*5200*/  FMUL R9, R52, R22.reuse ;  /* 0x0000001634097220 */ /* 0x082fe20000400000 */
[----:B------:R-:W-:Y:S02]  /*5210*/  ISETP.GT.AND P2, PT, R0, 0x8, P5 ;  /* 0x000000080000780c */ /* 0x000fe40002f44270 */
[----:B------:R-:W-:Y:S02]  /*5220*/  ISETP.GT.AND P5, PT, R18, 0x41, PT ;  /* 0x000000411200780c */ /* 0x000fe40003fa4270 */
        /* <DEDUP_REMOVED lines=35> */
[-C--:B-1----:R-:W-:Y:S02]  /*5460*/  FMUL R7, R66, R22.reuse ;  /* 0x0000001642077220 */ /* 0x082fe40000400000 */
[----:B------:R1:W-:Y:S01]  /*5470*/  @P4 STG.E desc[UR54][R2.64+0x140], R9 ;  /* 0x0001400902004986 */ /* 0x0003e2000c101936 */
[C---:B------:R-:W-:Y:S02]  /*5480*/  ISETP.GT.AND P4, PT, R0.reuse, RZ, P5 ;  /* 0x000000ff0000720c */ /* 0x040fe40002f84270 */
[C---:B------:R-:W-:Y:S01]  /*5490*/  ISETP.GT.AND P5, PT, R0.reuse, 0x8, P5 ;  /* 0x000000080000780c */ /* 0x040fe20002fa4270 */
[----:B------:R-:W-:Y:S01]  /*54a0*/  @P3 STG.E desc[UR54][R2.64+0x144], R65 ;  /* 0x0001444102003986 */ /* 0x000fe2000c101936 */
[----:B------:R-:W-:Y:S01]  /*54b0*/  ISETP.GT.AND P3, PT, R0, RZ, P0 ;  /* 0x000000ff0000720c */ /* 0x000fe20000764270 */
[-C--:B0-----:R-:W-:Y:S01]  /*54c0*/  FMUL R11, R70, R22.reuse ;  /* 0x00000016460b7220 */ /* 0x081fe20000400000 */
[----:B------:R-:W-:Y:S01]  /*54d0*/  ISETP.GT.AND P0, PT, R0, 0x8, P0 ;  /* 0x000000080000780c */ /* 0x000fe20000704270 */
[----:B------:R0:W-:Y:S01]  /*54e0*/  @P1 STG.E desc[UR54][R4.64+0x140], R7 ;  /* 0x0001400704001986 */ /* 0x0001e2000c101936 */
[----:B------:R-:W-:Y:S01]  /*54f0*/  ISETP.GT.AND P1, PT, R18, 0x60, PT ;  /* 0x000000601200780c */ /* 0x000fe20003f24270 */
[----:B-1----:R-:W-:-:S02]  /*5500*/  FMUL R9, R68, R22 ;  /* 0x0000001644097220 */ /* 0x002fc40000400000 */
[----:B------:R-:W-:Y:S01]  /*5510*/  @P2 STG.E desc[UR54][R4.64+0x144], R67 ;  /* 0x0001444304002986 */ /* 0x000fe2000c101936 */
[----:B------:R-:W-:-:S03]  /*5520*/  ISETP.GT.AND P2, PT, R0, RZ, P1 ;  /* 0x000000ff0000720c */ /* 0x000fc60000f44270 */
[----:B------:R1:W-:Y:S01]  /*5530*/  @P4 STG.E desc[UR54][R2.64+0x160], R9 ;  /* 0x0001600902004986 */ /* 0x0003e2000c101936 */
[----:B------:R-:W-:Y:S01]  /*5540*/  ISETP.GT.AND P4, PT, R18, 0x61, PT ;  /* 0x000000611200780c */ /* 0x000fe20003f84270 */
[----:B0-----:R-:W-:Y:S02]  /*5550*/  FMUL R7, R72, R22 ;  /* 0x0000001648077220 */ /* 0x001fe40000400000 */
[----:B------:R-:W-:Y:S01]  /*5560*/  @P3 STG.E desc[UR54][R2.64+0x164], R69 ;  /* 0x0001644502003986 */ /* 0x000fe2000c101936 */
[----:B------:R-:W-:-:S03]  /*5570*/  ISETP.GT.AND P3, PT, R0, RZ, P4 ;  /* 0x000000ff0000720c */ /* 0x000fc60002764270 */
[----:B------:R0:W-:Y:S01]  /*5580*/  @P5 STG.E desc[UR54][R4.64+0x160], R11 ;  /* 0x0001600b04005986 */ /* 0x0001e2000c101936 */
[----:B------:R-:W-:-:S03]  /*5590*/  ISETP.GT.AND P5, PT, R0, 0x8, P4 ;  /* 0x000000080000780c */ /* 0x000fc600027a4270 */
[----:B------:R-:W-:Y:S01]  /*55a0*/  @P0 STG.E desc[UR54][R4.64+0x164], R71 ;  /* 0x0001644704000986 */ /* 0x000fe2000c101936 */
[----:B------:R-:W-:Y:S01]  /*55b0*/  ISETP.GT.AND P0, PT, R0, 0x8, P1 ;  /* 0x000000080000780c */ /* 0x000fe20000f04270 */
[-C--:B-1----:R-:W-:Y:S01]  /*55c0*/  FMUL R9, R74, R22.reuse ;  /* 0x000000164a097220 */ /* 0x082fe20000400000 */
[C---:B------:R-:W-:Y:S01]  /*55d0*/  ISETP.GT.AND P1, PT, R18.reuse, 0x68, PT ;  /* 0x000000681200780c */ /* 0x040fe20003f24270 */
[----:B------:R1:W-:Y:S01]  /*55e0*/  @P2 STG.E desc[UR54][R2.64+0x180], R7 ;  /* 0x0001800702002986 */ /* 0x0003e2000c101936 */
[----:B------:R-:W-:Y:S02]  /*55f0*/  ISETP.GT.AND P2, PT, R18, 0x69, PT ;  /* 0x000000691200780c */ /* 0x000fe40003f44270 */
[C---:B------:R-:W-:Y:S01]  /*5600*/  ISETP.GT.AND P4, PT, R0.reuse, RZ, P1 ;  /* 0x000000ff0000720c */ /* 0x040fe20000f84270 */
[----:B------:R-:W-:Y:S01]  /*5610*/  @P3 STG.E desc[UR54][R2.64+0x184], R73 ;  /* 0x0001844902003986 */ /* 0x000fe2000c101936 */
[----:B------:R-:W-:Y:S01]  /*5620*/  ISETP.GT.AND P3, PT, R0, RZ, P2 ;  /* 0x000000ff0000720c */ /* 0x000fe20001764270 */
[----:B0-----:R-:W-:Y:S01]  /*5630*/  FMUL R11, R80, R22 ;  /* 0x00000016500b7220 */ /* 0x001fe20000400000 */
[----:B------:R-:W-:-:S02]  /*5640*/  ISETP.GT.AND P1, PT, R0, 0x8, P1 ;  /* 0x000000080000780c */ /* 0x000fc40000f24270 */
[----:B------:R-:W-:Y:S01]  /*5650*/  ISETP.GT.AND P2, PT, R0, 0x8, P2 ;  /* 0x000000080000780c */ /* 0x000fe20001744270 */
[----:B------:R0:W-:Y:S01]  /*5660*/  @P0 STG.E desc[UR54][R4.64+0x180], R9 ;  /* 0x0001800904000986 */ /* 0x0001e2000c101936 */
[----:B------:R-:W-:Y:S01]  /*5670*/  ISETP.GT.AND P0, PT, R18, 0x70, PT ;  /* 0x000000701200780c */ /* 0x000fe20003f04270 */
[----:B-1----:R-:W-:Y:S02]  /*5680*/  FMUL R7, R76, R22 ;  /* 0x000000164c077220 */ /* 0x002fe40000400000 */
[----:B------:R-:W-:Y:S01]  /*5690*/  @P5 STG.E desc[UR54][R4.64+0x184], R75 ;  /* 0x0001844b04005986 */ /* 0x000fe2000c101936 */
[----:B------:R-:W-:Y:S02]  /*56a0*/  ISETP.GT.AND P6, PT, R0, RZ, P0 ;  /* 0x000000ff0000720c */ /* 0x000fe400007c4270 */
[C---:B------:R-:W-:Y:S01]  /*56b0*/  ISETP.GT.AND P5, PT, R18.reuse, 0x78, PT ;  /* 0x000000781200780c */ /* 0x040fe20003fa4270 */
[----:B------:R1:W-:Y:S01]  /*56c0*/  @P4 STG.E desc[UR54][R2.64+0x1a0], R7 ;  /* 0x0001a00702004986 */ /* 0x0003e2000c101936 */
[----:B------:R-:W-:-:S02]  /*56d0*/  ISETP.GT.AND P4, PT, R18, 0x79, PT ;  /* 0x000000791200780c */ /* 0x000fc40003f84270 */
[----:B------:R-:W-:Y:S01]  /*56e0*/  ISETP.GT.AND P0, PT, R0, 0x8, P0 ;  /* 0x000000080000780c */ /* 0x000fe20000704270 */
[----:B0-----:R-:W-:Y:S01]  /*56f0*/  FMUL R9, R78, R22 ;  /* 0x000000164e097220 */ /* 0x001fe20000400000 */
[----:B------:R-:W-:Y:S01]  /*5700*/  @P3 STG.E desc[UR54][R2.64+0x1a4], R77 ;  /* 0x0001a44d02003986 */ /* 0x000fe2000c101936 */
[----:B------:R-:W-:-:S03]  /*5710*/  ISETP.GT.AND P3, PT, R18, 0x71, PT ;  /* 0x000000711200780c */ /* 0x000fc60003f64270 */
[----:B------:R0:W-:Y:S01]  /*5720*/  @P1 STG.E desc[UR54][R4.64+0x1a0], R9 ;  /* 0x0001a00904001986 */ /* 0x0001e2000c101936 */
[C---:B------:R-:W-:Y:S02]  /*5730*/  ISETP.GT.AND P1, PT, R0.reuse, RZ, P3 ;  /* 0x000000ff0000720c */ /* 0x040fe40001f24270 */
[C---:B------:R-:W-:Y:S01]  /*5740*/  ISETP.GT.AND P3, PT, R0.reuse, 0x8, P3 ;  /* 0x000000080000780c */ /* 0x040fe20001f64270 */
[----:B------:R-:W-:Y:S01]  /*5750*/  @P2 STG.E desc[UR54][R4.64+0x1a4], R79 ;  /* 0x0001a44f04002986 */ /* 0x000fe2000c101936 */
[----:B------:R-:W-:Y:S01]  /*5760*/  ISETP.GT.AND P2, PT, R0, RZ, P5 ;  /* 0x000000ff0000720c */ /* 0x000fe20002f44270 */
[-C--:B-1----:R-:W-:Y:S01]  /*5770*/  FMUL R7, R82, R22.reuse ;  /* 0x0000001652077220 */ /* 0x082fe20000400000 */
[C---:B------:R-:W-:Y:S01]  /*5780*/  ISETP.GT.AND P5, PT, R0.reuse, 0x8, P5 ;  /* 0x000000080000780c */ /* 0x040fe20002fa4270 */
[----:B------:R1:W-:Y:S01]  /*5790*/  @P6 STG.E desc[UR54][R2.64+0x1c0], R11 ;  /* 0x0001c00b02006986 */ /* 0x0003e2000c101936 */
[C---:B------:R-:W-:Y:S02]  /*57a0*/  ISETP.GT.AND P6, PT, R0.reuse, RZ, P4 ;  /* 0x000000ff0000720c */ /* 0x040fe400027c4270 */
[----:B------:R-:W-:Y:S01]  /*57b0*/  ISETP.GT.AND P4, PT, R0, 0x8, P4 ;  /* 0x000000080000780c */ /* 0x000fe20002784270 */
[----:B0-----:R-:W-:-:S02]  /*57c0*/  FMUL R9, R84, R22 ;  /* 0x0000001654097220 */ /* 0x001fc40000400000 */
[----:B------:R-:W-:Y:S04]  /*57d0*/  @P1 STG.E desc[UR54][R2.64+0x1c4], R81 ;  /* 0x0001c45102001986 */ /* 0x000fe8000c101936 */
[----:B------:R-:W-:Y:S01]  /*57e0*/  @P0 STG.E desc[UR54][R4.64+0x1c0], R7 ;  /* 0x0001c00704000986 */ /* 0x000fe2000c101936 */
[----:B-1----:R-:W-:-:S03]  /*57f0*/  FMUL R11, R86, R22 ;  /* 0x00000016560b7220 */ /* 0x002fc60000400000 */
[----:B------:R-:W-:Y:S04]  /*5800*/  @P3 STG.E desc[UR54][R4.64+0x1c4], R83 ;  /* 0x0001c45304003986 */ /* 0x000fe8000c101936 */
[----:B------:R-:W-:Y:S04]  /*5810*/  @P2 STG.E desc[UR54][R2.64+0x1e0], R9 ;  /* 0x0001e00902002986 */ /* 0x000fe8000c101936 */
[----:B------:R0:W-:Y:S02]  /*5820*/  @P6 STG.E desc[UR54][R2.64+0x1e4], R85 ;  /* 0x0001e45502006986 */ /* 0x0001e4000c101936 */
[----:B0-----:R-:W-:-:S02]  /*5830*/  @P5 IMAD.MOV.U32 R2, RZ, RZ, R4 ;  /* 0x000000ffff025224 */ /* 0x001fc400078e0004 */
[----:B------:R-:W-:-:S05]  /*5840*/  @P5 IMAD.MOV.U32 R3, RZ, RZ, R5 ;  /* 0x000000ffff035224 */ /* 0x000fca00078e0005 */
[----:B------:R0:W-:Y:S04]  /*5850*/  @P5 STG.E desc[UR54][R2.64+0x1e0], R11 ;  /* 0x0001e00b02005986 */ /* 0x0001e8000c101936 */
[----:B------:R0:W-:Y:S02]  /*5860*/  @P4 STG.E desc[UR54][R4.64+0x1e4], R87 ;  /* 0x0001e45704004986 */ /* 0x0001e4000c101936 */
.L_x_157:
[----:B------:R-:W-:Y:S05]  /*5870*/  BSYNC B0 ;  /* 0x0000000000007941 */ /* 0x000fea0003800000 */
.L_x_31:
[----:B0-----:R-:W-:Y:S01]  /*5880*/  IMAD.U32 R2, RZ, RZ, UR52 ;  /* 0x00000034ff027e24 */ /* 0x001fe2000f8e00ff */
[----:B------:R-:W-:Y:S01]  /*5890*/  ULDC.64 UR4, c[0x0][0x650] ;  /* 0x0001940000047ab9 */ /* 0x000fe20000000a00 */
[----:B------:R-:W-:Y:S01]  /*58a0*/  IMAD.U32 R3, RZ, RZ, UR53 ;  /* 0x00000035ff037e24 */ /* 0x000fe2000f8e00ff */
[----:B------:R0:W-:Y:S01]  /*58b0*/  SYNCS.ARRIVE.TRANS64.A1T0 RZ, [R96+UR50], RZ ;  /* 0x000000ff60ff79a7 */ /* 0x0001e20008100032 */
[----:B------:R-:W-:Y:S01]  /*58c0*/  PRMT R0, RZ, 0x7610, R0 ;  /* 0x00007610ff007816 */ /* 0x000fe20000000000 */
[----:B------:R-:W-:Y:S01]  /*58d0*/  IMAD.MOV.U32 R18, RZ, RZ, -0x1 ;  /* 0xffffffffff127424 */ /* 0x000fe200078e00ff */
[----:B------:R-:W-:Y:S01]  /*58e0*/  LEA R16, P0, R2, R16, 0x1 ;  /* 0x0000001002107211 */ /* 0x000fe200078008ff */
[----:B------:R-:W-:Y:S02]  /*58f0*/  IMAD.MOV.U32 R2, RZ, RZ, -0x1 ;  /* 0xffffffffff027424 */ /* 0x000fe400078e00ff */
[----:B------:R-:W-:Y:S01]  /*5900*/  IMAD.MOV.U32 R19, RZ, RZ, -0x1 ;  /* 0xffffffffff137424 */ /* 0x000fe200078e00ff */
[----:B------:R-:W-:-:S02]  /*5910*/  IADD3.X R17, R17, UR41, RZ, P0, !PT ;  /* 0x0000002911117c10 */ /* 0x000fc400087fe4ff */
[----:B------:R-:W-:-:S04]  /*5920*/  ISETP.GE.U32.AND P0, PT, R16, UR4, PT ;  /* 0x0000000410007c0c */ /* 0x000fc8000bf06070 */
[----:B------:R-:W-:-:S13]  /*5930*/  ISETP.GE.U32.AND.EX P0, PT, R17, UR5, PT, P0 ;  /* 0x0000000511007c0c */ /* 0x000fda000bf06100 */
[----:B0-----:R-:W-:Y:S05]  /*5940*/  @P0 BRA `(.L_x_158) ;  /* 0x0000000400700947 */ /* 0x001fea0003800000 */
[----:B------:R-:W0:Y:S01]  /*5950*/  S2UR UR7, SR_CTAID.X ;  /* 0x00000000000779c3 */ /* 0x000e220000002500 */
[----:B------:R-:W-:Y:S01]  /*5960*/  ULDC.64 UR4, c[0x0][0x628] ;  /* 0x00018a0000047ab9 */ /* 0x000fe20000000a00 */
[----:B------:R-:W-:Y:S01]  /*5970*/  ULDC UR6, c[0x0][0x150] ;  /* 0x0000540000067ab9 */ /* 0x000fe20000000800 */
[----:B------:R-:W-:Y:S01]  /*5980*/  ISETP.NE.U32.AND P0, PT, RZ, UR4, PT ;  /* 0x00000004ff007c0c */ /* 0x000fe2000bf05070 */
[----:B------:R-:W-:Y:S01]  /*5990*/  ULDC UR15, c[0x0][0x630] ;  /* 0x00018c00000f7ab9 */ /* 0x000fe20000000800 */
[C---:B------:R-:W-:Y:S02]  /*59a0*/  R2UR UR17, R16.reuse ;  /* 0x00000000101172ca */ /* 0x040fe400000e0000 */
[----:B------:R-:W-:Y:S01]  /*59b0*/  ISETP.NE.AND.EX P0, PT, RZ, UR5, PT, P0 ;  /* 0x00000005ff007c0c */ /* 0x000fe2000bf05300 */
[----:B------:R-:W1:Y:S01]  /*59c0*/  S2UR UR16, SR_CTAID.Y ;  /* 0x00000000001079c3 */ /* 0x000e620000002600 */
[----:B------:R-:W-:Y:S02]  /*59d0*/  R2UR UR12, R16 ;  /* 0x00000000100c72ca */ /* 0x000fe400000e0000 */
[----:B------:R-:W-:-:S02]  /*59e0*/  R2UR UR13, R17 ;  /* 0x00000000110d72ca */ /* 0x000fc400000e0000 */
[----:B0-----:R-:W-:-:S05]  /*59f0*/  I2FP.F32.U32 R0, UR7 ;  /* 0x0000000700007c45 */ /* 0x001fca0008201000 */
[----:B------:R-:W-:Y:S01]  /*5a00*/  FMUL R0, R0, UR6 ;  /* 0x0000000600007c20 */ /* 0x000fe20008400000 */
[----:B------:R-:W-:Y:S01]  /*5a10*/  ULDC UR6, c[0x0][0x154] ;  /* 0x0000550000067ab9 */ /* 0x000fe20000000800 */
[----:B-1----:R-:W-:-:S04]  /*5a20*/  I2FP.F32.U32 R2, UR16 ;  /* 0x0000001000027c45 */ /* 0x002fc80008201000 */
[----:B------:R-:W0:Y:S01]  /*5a30*/  F2I.U32.TRUNC.NTZ R0, R0 ;  /* 0x0000000000007305 */ /* 0x000e22000020f000 */
[----:B------:R-:W-:Y:S01]  /*5a40*/  FMUL R2, R2, UR6 ;  /* 0x0000000602027c20 */ /* 0x000fe20008400000 */
[----:B------:R-:W-:Y:S06]  /*5a50*/  @!P0 BRA `(.L_x_159) ;  /* 0x0000000000308947 */ /* 0x000fec0003800000 */
        /* <DEDUP_REMOVED lines=12> */
.L_x_159:
[----:B------:R-:W-:Y:S01]  /*5b20*/  USHF.R.U64 UR6, UR12, UR15, UR13 ;  /* 0x0000000f0c067299 */ /* 0x000fe2000800120d */
[----:B------:R-:W-:Y:S01]  /*5b30*/  R2UR UR5, R17 ;  /* 0x00000000110572ca */ /* 0x000fe200000e0000 */
[----:B------:R-:W-:Y:S01]  /*5b40*/  USHF.R.U32.HI UR4, URZ, UR15, UR13 ;  /* 0x0000000f3f047299 */ /* 0x000fe2000801160d */
[----:B------:R-:W1:Y:S01]  /*5b50*/  F2I.U32.TRUNC.NTZ R2, R2 ;  /* 0x0000000200027305 */ /* 0x000e62000020f000 */
[----:B------:R-:W-:Y:S01]  /*5b60*/  UIADD3 UR9, UP0, URZ, -UR6, URZ ;  /* 0x800000063f097290 */ /* 0x000fe2000ff1e03f */
[----:B------:R-:W-:Y:S01]  /*5b70*/  ULDC.64 UR10, c[0x0][0x620] ;  /* 0x00018800000a7ab9 */ /* 0x000fe20000000a00 */
[----:B------:R-:W-:Y:S02]  /*5b80*/  ULDC UR14, c[0x0][0x608] ;  /* 0x00018200000e7ab9 */ /* 0x000fe40000000800 */
[----:B------:R-:W-:Y:S01]  /*5b90*/  UIADD3.X UR4, URZ, ~UR4, URZ, UP0, !UPT ;  /* 0x800000043f047290 */ /* 0x000fe200087fe43f */
[----:B------:R-:W-:Y:S01]  /*5ba0*/  ULDC UR15, c[0x0][0x658] ;  /* 0x00019600000f7ab9 */ /* 0x000fe20000000800 */
[----:B------:R-:W-:-:S02]  /*5bb0*/  ULDC UR12, c[0x0][0x144] ;  /* 0x00005100000c7ab9 */ /* 0x000fc40000000800 */
[----:B------:R-:W-:Y:S01]  /*5bc0*/  UIMAD UR8, UR4, UR10, URZ ;  /* 0x0000000a040872a4 */ /* 0x000fe2000f8e023f */
[----:B------:R-:W-:Y:S02]  /*5bd0*/  ULDC UR22, c[0x0][0x148] ;  /* 0x0000520000167ab9 */ /* 0x000fe40000000800 */
[----:B------:R-:W-:Y:S01]  /*5be0*/  UMOV UR4, UR17 ;  /* 0x0000001100047c82 */ /* 0x000fe20008000000 */
[----:B------:R-:W-:Y:S02]  /*5bf0*/  UIMAD UR8, UR9, UR11, UR8 ;  /* 0x0000000b090872a4 */ /* 0x000fe4000f8e0208 */
[----:B------:R-:W-:Y:S01]  /*5c00*/  UIMAD.WIDE.U32 UR4, UR9, UR10, UR4 ;  /* 0x0000000a090472a5 */ /* 0x000fe2000f8e0004 */
[----:B0-----:R-:W-:Y:S01]  /*5c10*/  R2UR UR9, R0 ;  /* 0x00000000000972ca */ /* 0x001fe200000e0000 */
[----:B------:R-:W-:Y:S01]  /*5c20*/  ULDC UR20, c[0x0][0x648] ;  /* 0x0001920000147ab9 */ /* 0x000fe20000000800 */
[----:B-1----:R-:W-:Y:S01]  /*5c30*/  R2UR UR13, R2 ;  /* 0x00000000020d72ca */ /* 0x002fe200000e0000 */
[----:B------:R-:W-:Y:S01]  /*5c40*/  UIADD3 UR8, UR5, UR8, URZ ;  /* 0x0000000805087290 */ /* 0x000fe2000fffe03f */
[----:B------:R-:W-:-:S02]  /*5c50*/  ULDC UR21, c[0x0][0x638] ;  /* 0x00018e0000157ab9 */ /* 0x000fc40000000800 */
[----:B------:R-:W-:Y:S02]  /*5c60*/  ULDC UR5, c[0x0][0x618] ;  /* 0x0001860000057ab9 */ /* 0x000fe40000000800 */
[----:B------:R-:W-:Y:S02]  /*5c70*/  USHF.R.U64 UR10, UR4, UR5, UR8 ;  /* 0x00000005040a7299 */ /* 0x000fe40008001208 */
[----:B------:R-:W-:-:S03]  /*5c80*/  USHF.R.U32.HI UR8, URZ, UR5, UR8 ;  /* 0x000000053f087299 */ /* 0x000fc60008011608 */
[----:B------:R-:W-:Y:S01]  /*5c90*/  ULDC.64 UR4, c[0x0][0x640] ;  /* 0x0001900000047ab9 */ /* 0x000fe20000000a00 */
[----:B------:R-:W-:Y:S01]  /*5ca0*/  USHF.R.U64 UR11, UR10, UR14, UR8 ;  /* 0x0000000e0a0b7299 */ /* 0x000fe20008001208 */
[----:B------:R-:W-:Y:S01]  /*5cb0*/  ISETP.NE.U32.AND P0, PT, RZ, UR4, PT ;  /* 0x00000004ff007c0c */ /* 0x000fe2000bf05070 */
[----:B------:R-:W-:Y:S02]  /*5cc0*/  USHF.R.U32.HI UR8, URZ, UR14, UR8 ;  /* 0x0000000e3f087299 */ /* 0x000fe40008011608 */
[----:B------:R-:W-:Y:S01]  /*5cd0*/  UIADD3 UR9, -UR9, URZ, URZ ;  /* 0x0000003f09097290 */ /* 0x000fe2000fffe13f */
[----:B------:R-:W-:Y:S01]  /*5ce0*/  ISETP.NE.AND.EX P0, PT, RZ, UR5, PT, P0 ;  /* 0x00000005ff007c0c */ /* 0x000fe2000bf05300 */
[----:B------:R-:W-:Y:S02]  /*5cf0*/  USHF.R.U64 UR17, UR11, UR15, UR8 ;  /* 0x0000000f0b117299 */ /* 0x000fe40008001208 */
[----:B------:R-:W-:Y:S02]  /*5d00*/  UIADD3 UR18, -UR13, URZ, URZ ;  /* 0x0000003f0d127290 */ /* 0x000fe4000fffe13f */
[----:B------:R-:W-:-:S02]  /*5d10*/  USHF.R.U32.HI UR15, URZ, UR15, UR8 ;  /* 0x0000000f3f0f7299 */ /* 0x000fc40008011608 */
[----:B------:R-:W-:Y:S01]  /*5d20*/  UIMAD UR19, UR12, UR9, UR7 ;  /* 0x000000090c1372a4 */ /* 0x000fe2000f8e0207 */
[----:B------:R-:W-:-:S05]  /*5d30*/  UMOV UR14, UR17 ;  /* 0x00000011000e7c82 */ /* 0x000fca0008000000 */
[----:B------:R-:W-:Y:S06]  /*5d40*/  @!P0 BRA `(.L_x_160) ;  /* 0x0000000000288947 */ /* 0x000fec0003800000 */
        /* <DEDUP_REMOVED lines=10> */
.L_x_160:
        /* <DEDUP_REMOVED lines=9> */
[----:B------:R-:W-:Y:S01]  /*5e80*/  UIMAD UR5, UR7, UR21, UR17 ;  /* 0x00000015070572a4 */ /* 0x000fe2000f8e0211 */
[----:B------:R-:W-:Y:S02]  /*5e90*/  ULDC UR8, c[0x0][0x600] ;  /* 0x0001800000087ab9 */ /* 0x000fe40000000800 */
[----:B------:R-:W-:Y:S01]  /*5ea0*/  ULDC UR7, c[0x0][0x610] ;  /* 0x0001840000077ab9 */ /* 0x000fe20000000800 */
[----:B------:R-:W-:Y:S02]  /*5eb0*/  UIMAD UR5, UR5, UR8, UR10 ;  /* 0x00000008050572a4 */ /* 0x000fe4000f8e020a */
[----:B------:R-:W-:-:S04]  /*5ec0*/  UIMAD UR4, UR4, UR7, UR19 ;  /* 0x00000007040472a4 */ /* 0x000fc8000f8e0213 */
[----:B------:R-:W-:Y:S02]  /*5ed0*/  USEL UR7, UR5, UR4, !UP0 ;  /* 0x0000000405077287 */ /* 0x000fe4000c000000 */
[----:B------:R-:W-:-:S04]  /*5ee0*/  USEL UR4, UR4, UR5, !UP0 ;  /* 0x0000000504047287 */ /* 0x000fc8000c000000 */
[----:B------:R-:W-:Y:S02]  /*5ef0*/  IMAD.U32 R2, RZ, RZ, UR7 ;  /* 0x00000007ff027e24 */ /* 0x000fe4000f8e00ff */
[----:B------:R-:W-:-:S07]  /*5f00*/  IMAD.U32 R18, RZ, RZ, UR4 ;  /* 0x00000004ff127e24 */ /* 0x000fce000f8e00ff */
.L_x_158:
[----:B------:R-:W-:Y:S01]  /*5f10*/  UIADD3 UR45, UR36, UR45, URZ ;  /* 0x0000002d242d7290 */ /* 0x000fe2000fffe03f */
[----:B------:R-:W-:Y:S02]  /*5f20*/  LOP3.LUT P0, RZ, R0, 0xff, RZ, 0xc0, !PT ;  /* 0x000000ff00ff7812 */ /* 0x000fe4000780c0ff */
[----:B------:R-:W-:Y:S01]  /*5f30*/  LOP3.LUT R98, R98, 0x1, RZ, 0x3c, !PT ;  /* 0x0000000162627812 */ /* 0x000fe200078e3cff */
[----:B------:R-:W-:Y:S02]  /*5f40*/  USHF.R.U32.HI UR4, URZ, 0x2, UR45 ;  /* 0x000000023f047899 */ /* 0x000fe4000801162d */
[----:B------:R-:W-:Y:S02]  /*5f50*/  UISETP.GT.U32.AND UP0, UPT, UR45, 0x3, UPT ;  /* 0x000000032d00788c */ /* 0x000fe4000bf04070 */
[----:B------:R-:W-:Y:S02]  /*5f60*/  ULOP3.LUT UR4, UR4, 0x1, URZ, 0xc0, !UPT ;  /* 0x0000000104047892 */ /* 0x000fe4000f8ec03f */
[----:B------:R-:W-:-:S02]  /*5f70*/  UISETP.LT.U32.AND UP0, UPT, UR36, 0x4, UP0 ;  /* 0x000000042400788c */ /* 0x000fc40008701070 */
[----:B------:R-:W-:Y:S02]  /*5f80*/  UISETP.NE.U32.AND UP1, UPT, UR4, 0x1, UPT ;  /* 0x000000010400788c */ /* 0x000fe4000bf25070 */
[----:B------:R-:W-:Y:S02]  /*5f90*/  USEL UR5, URZ, 0x1, !UP0 ;  /* 0x000000013f057887 */ /* 0x000fe4000c000000 */
[----:B------:R-:W-:Y:S02]  /*5fa0*/  UISETP.GT.U32.AND UP1, UPT, UR36, 0x3, !UP1 ;  /* 0x000000032400788c */ /* 0x000fe4000cf24070 */
[----:B------:R-:W-:Y:S02]  /*5fb0*/  ULOP3.LUT UR45, UR45, 0x3, URZ, 0xc0, !UPT ;  /* 0x000000032d2d7892 */ /* 0x000fe4000f8ec03f */
[----:B------:R-:W-:-:S04]  /*5fc0*/  USEL UR4, URZ, 0x1, !UP1 ;  /* 0x000000013f047887 */ /* 0x000fc8000c800000 */
[----:B------:R-:W-:Y:S01]  /*5fd0*/  ULOP3.LUT UR48, UR4, UR48, UR5, 0x96, !UPT ;  /* 0x0000003004307292 */ /* 0x000fe2000f8e9605 */
[----:B------:R-:W-:Y:S11]  /*5fe0*/  @P0 BRA `(.L_x_161) ;  /* 0xffffffb4008c0947 */ /* 0x000ff6000383ffff */
[----:B------:R-:W-:Y:S05]  /*5ff0*/  EXIT ;  /* 0x000000000000794d */ /* 0x000fea0003800000 */
.L_x_12:
[----:B------:R-:W-:-:S08]  /*6000*/  ISETP.NE.AND P0, PT, RZ, UR8, PT ;  /* 0x00000008ff007c0c */ /* 0x000fd0000bf05270 */
[----:B-----5:R-:W0:-:S00]  /*6010*/  USETMAXREG.DEALLOC.CTAPOOL 0x28 ;  /* 0x00000028000079c8 */ /* 0x020e0000080e0500 */
[----:B------:R-:W-:Y:S05]  /*6020*/  @P0 EXIT ;  /* 0x000000000000094d */ /* 0x000fea0003800000 */
[----:B0-----:R-:W-:Y:S01]  /*6030*/  LOP3.LUT P0, RZ, R0, 0xff, RZ, 0xc0, !PT ;  /* 0x000000ff00ff7812 */ /* 0x001fe2000780c0ff */
[----:B------:R-:W-:Y:S02]  /*6040*/  IMAD.MOV.U32 R8, RZ, RZ, 0x1 ;  /* 0x00000001ff087424 */ /* 0x000fe400078e00ff */
[----:B------:R-:W-:-:S10]  /*6050*/  IMAD.MOV.U32 R0, RZ, RZ, RZ ;  /* 0x000000ffff007224 */ /* 0x000fd400078e00ff */
[----:B------:R-:W-:Y:S05]  /*6060*/  @!P0 BRA `(.L_x_162) ;  /* 0x0000000c00448947 */ /* 0x000fea0003800000 */
[----:B------:R-:W-:Y:S01]  /*6070*/  LOP3.LUT P0, RZ, R4, 0x1f, RZ, 0xc0, !PT ;  /* 0x0000001f04ff7812 */ /* 0x000fe2000780c0ff */
[----:B------:R-:W-:Y:S01]  /*6080*/  ULDC UR5, c[0x0][0x658] ;  /* 0x0001960000057ab9 */ /* 0x000fe20000000800 */
[----:B------:R-:W-:Y:S01]  /*6090*/  UMOV UR6, 0xffffffff ;  /* 0xffffffff00067882 */ /* 0x000fe20000000000 */
[----:B------:R-:W-:Y:S01]  /*60a0*/  BSSY B0, `(.L_x_162) ;  /* 0x00000cd000007945 */ /* 0x000fe20003800000 */
[----:B------:R-:W-:Y:S01]  /*60b0*/  USHF.L.U32 UR6, UR6, UR5, URZ ;  /* 0x0000000506067299 */ /* 0x000fe2000800063f */
[C---:B------:R-:W-:Y:S01]  /*60c0*/  ISETP.NE.AND P3, PT, R3.reuse, RZ, PT ;  /* 0x000000ff0300720c */ /* 0x040fe20003f65270 */
[----:B------:R-:W-:Y:S01]  /*60d0*/  IMAD.MOV.U32 R9, RZ, RZ, 0x1 ;  /* 0x00000001ff097424 */ /* 0x000fe200078e00ff */
[----:B------:R-:W-:Y:S01]  /*60e0*/  ISETP.NE.OR P0, PT, R3, RZ, !P0 ;  /* 0x000000ff0300720c */ /* 0x000fe20004705670 */
[----:B------:R-:W-:Y:S01]  /*60f0*/  IMAD.MOV.U32 R8, RZ, RZ, 0x1 ;  /* 0x00000001ff087424 */ /* 0x000fe200078e00ff */
[----:B------:R-:W-:Y:S01]  /*6100*/  ULDC UR4, c[0x0][0x600] ;  /* 0x0001800000047ab9 */ /* 0x000fe20000000800 */
[----:B------:R-:W-:Y:S01]  /*6110*/  IMAD.MOV.U32 R0, RZ, RZ, RZ ;  /* 0x000000ffff007224 */ /* 0x000fe200078e00ff */
[----:B------:R-:W-:Y:S01]  /*6120*/  UMOV UR7, 0x1 ;  /* 0x0000000100077882 */ /* 0x000fe20000000000 */
[----:B------:R-:W-:-:S02]  /*6130*/  UIADD3 UR21, UR37, 0x1, URZ ;  /* 0x0000000125157890 */ /* 0x000fc4000fffe03f */
[----:B------:R-:W-:Y:S02]  /*6140*/  ULOP3.LUT UR13, UR40, 0x2, URZ, 0xfc, !UPT ;  /* 0x00000002280d7892 */ /* 0x000fe4000f8efc3f */
[----:B------:R-:W-:Y:S02]  /*6150*/  UIADD3 UR4, UR4, -0x1, URZ ;  /* 0xffffffff04047890 */ /* 0x000fe4000fffe03f */
[----:B------:R-:W-:Y:S02]  /*6160*/  USHF.L.U32 UR5, UR7, UR5, URZ ;  /* 0x0000000507057299 */ /* 0x000fe4000800063f */
[----:B------:R-:W-:Y:S01]  /*6170*/  ULOP3.LUT UR6, URZ, UR6, URZ, 0x33, !UPT ;  /* 0x000000063f067292 */ /* 0x000fe2000f8e333f */
[----:B------:R-:W-:-:S11]  /*6180*/  ULDC.64 UR30, c[0x0][0x198] ;  /* 0x00006600001e7ab9 */ /* 0x000fd60000000a00 */
.L_x_174:
[----:B------:R-:W-:-:S03]  /*6190*/  UMOV UR7, 0xffffffff ;  /* 0xffffffff00077882 */ /* 0x000fc60000000000 */
[----:B------:R-:W-:Y:S05]  /*61a0*/  BRA.DIV UR7, `(.L_x_163) ;  /* 0x00000012070c7947 */ /* 0x000fea000b800000 */
[----:B------:R-:W-:-:S13]  /*61b0*/  ELECT P6, URZ, PT ;  /* 0x00000000003f782f */ /* 0x000fda00038c0000 */
.L_x_187:
[----:B------:R-:W0:Y:S01]  /*61c0*/  LDC R3, c[0x0][0x28c] ;  /* 0x0000a300ff037b82 */ /* 0x000e220000000800 */
[----:B------:R-:W-:Y:S01]  /*61d0*/  BSSY B1, `(.L_x_164) ;  /* 0x0000044000017945 */ /* 0x000fe20003800000 */
[----:B0-----:R-:W-:-:S13]  /*61e0*/  ISETP.LT.OR P6, PT, R3, 0x1, !P6 ;  /* 0x000000010300780c */ /* 0x001fda00077c1670 */
[----:B------:R-:W-:Y:S05]  /*61f0*/  @P6 BRA `(.L_x_165) ;  /* 0x0000000400046947 */ /* 0x000fea0003800000 */
[----:B------:R-:W-:Y:S02]  /*6200*/  IMAD.SHL.U32 R6, R2, 0x80, RZ ;  /* 0x0000008002067824 */ /* 0x000fe400078e00ff */
[----:B------:R-:W-:Y:S02]  /*6210*/  IMAD.SHL.U32 R18, R18, 0x40, RZ ;  /* 0x0000004012127824 */ /* 0x000fe400078e00ff */
[----:B------:R-:W-:Y:S02]  /*6220*/  IMAD.MOV.U32 R11, RZ, RZ, RZ ;  /* 0x000000ffff0b7224 */ /* 0x000fe400078e00ff */
[----:B------:R-:W-:Y:S02]  /*6230*/  IMAD.U32 R12, RZ, RZ, UR21 ;  /* 0x00000015ff0c7e24 */ /* 0x000fe4000f8e00ff */
[----:B------:R-:W-:Y:S02]  /*6240*/  IMAD.MOV.U32 R2, RZ, RZ, R8 ;  /* 0x000000ffff027224 */ /* 0x000fe400078e0008 */
[----:B------:R-:W-:-:S07]  /*6250*/  IMAD.MOV.U32 R3, RZ, RZ, R0 ;  /* 0x000000ffff037224 */ /* 0x000fce00078e0000 */
.L_x_169:
[----:B------:R-:W0:Y:S01]  /*6260*/  S2R R5, SR_CgaCtaId ;  /* 0x0000000000057919 */ /* 0x000e220000008800 */
[----:B------:R-:W-:-:S04]  /*6270*/  MOV R4, 0x400 ;  /* 0x0000040000047802 */ /* 0x000fc80000000f00 */
[----:B0-----:R-:W-:Y:S02]  /*6280*/  LEA R10, R5, R4, 0x18 ;  /* 0x00000004050a7211 */ /* 0x001fe400078ec0ff */
[----:B------:R-:W-:Y:S01]  /*6290*/  SHF.L.U32 R4, R2, 0x1f, RZ ;  /* 0x0000001f02047819 */ /* 0x000fe200000006ff */
[----:B------:R-:W0:Y:S02]  /*62a0*/  @!P3 LDC R5, c[0x0][0x500] ;  /* 0x00014000ff05bb82 */ /* 0x000e240000000800 */
[----:B------:R-:W-:-:S04]  /*62b0*/  IMAD R7, R3, 0x8, R10 ;  /* 0x0000000803077824 */ /* 0x000fc800078e020a */
[----:B------:R-:W1:Y:S02]  /*62c0*/  SYNCS.PHASECHK.TRANS64.TRYWAIT P1, [R7+URZ+0x20], R4 ;  /* 0x00002004070075a7 */ /* 0x000e64000802017f */
[----:B-1----:R-:W-:Y:S05]  /*62d0*/  @!P1 BRA `(.L_x_166) ;  /* 0x0000000c00e09947 */ /* 0x002fea0003800000 */
.L_x_188:
[----:B------:R-:W-:Y:S01]  /*62e0*/  UPRMT UR7, UR13, 0x9910, URZ ;  /* 0x000099100d077896 */ /* 0x000fe2000800003f */
[----:B0-----:R0:W-:Y:S03]  /*62f0*/  @!P3 SYNCS.ARRIVE.TRANS64 RZ, [R7+URZ], R5 ;  /* 0x0000000507ffb9a7 */ /* 0x0011e6000800003f */
[----:B------:R-:W-:-:S06]  /*6300*/  UISETP.NE.AND UP0, UPT, UR7, 0x2, UPT ;  /* 0x000000020700788c */ /* 0x000fcc000bf05270 */
[----:B------:R-:W-:-:S13]  /*6310*/  PLOP3.LUT P1, PT, PT, PT, UP0, 0x80, 0x0 ;  /* 0x000000000000781c */ /* 0x000fda0003f2f008 */
[----:B0-----:R-:W-:Y:S05]  /*6320*/  @P1 BRA `(.L_x_167) ;  /* 0x0000000000041947 */ /* 0x001fea0003800000 */
[----:B------:R-:W-:Y:S01]  /*6330*/  BPT.TRAP 0x1 ;  /* 0x000000040000795c */ /* 0x000fe20000300000 */
.L_x_167:
[----:B------:R-:W-:Y:S05]  /*6340*/  @P0 BRA `(.L_x_168) ;  /* 0x0000000000040947 */ /* 0x000fea0003800000 */
[----:B------:R-:W-:Y:S01]  /*6350*/  BPT.TRAP 0x1 ;  /* 0x000000040000795c */ /* 0x000fe20000300000 */
.L_x_168:
[--C-:B-1----:R-:W-:Y:S01]  /*6360*/  IMAD R4, R3, 0x4000, R10.reuse ;  /* 0x0000400003047824 */ /* 0x102fe200078e020a */
[----:B------:R-:W-:Y:S01]  /*6370*/  R2UR UR34, R11 ;  /* 0x000000000b2272ca */ /* 0x000fe200000e0000 */
[----:B------:R-:W-:Y:S01]  /*6380*/  IMAD R10, R3, 0x8000, R10 ;  /* 0x00008000030a7824 */ /* 0x000fe200078e020a */
[----:B------:R-:W-:Y:S01]  /*6390*/  R2UR UR33, R7 ;  /* 0x00000000072172ca */ /* 0x000fe200000e0000 */
[----:B------:R-:W-:Y:S01]  /*63a0*/  VIADD R12, R12, 0xffffffff ;  /* 0xffffffff0c0c7836 */ /* 0x000fe20000000000 */
[----:B------:R-:W-:Y:S01]  /*63b0*/  R2UR UR24, R4 ;  /* 0x00000000041872ca */ /* 0x000fe200000e0000 */
[----:B------:R-:W-:Y:S01]  /*63c0*/  UIADD3 UR14, UP0, UR30, 0xf0, URZ ;  /* 0x000000f01e0e7890 */ /* 0x000fe2000ff1e03f */
[----:B------:R-:W-:Y:S01]  /*63d0*/  R2UR UR8, R10 ;  /* 0x000000000a0872ca */ /* 0x000fe200000e0000 */
[----:B------:R-:W-:Y:S01]  /*63e0*/  UIADD3 UR42, UP1, UR30, 0x1f0, URZ ;  /* 0x000001f01e2a7890 */ /* 0x000fe2000ff3e03f */
[----:B------:R-:W-:Y:S01]  /*63f0*/  R2UR UR36, R19 ;  /* 0x00000000132472ca */ /* 0x000fe200000e0000 */
[----:B------:R-:W-:Y:S01]  /*6400*/  UIADD3.X UR15, URZ, UR31, URZ, UP0, !UPT ;  /* 0x0000001f3f0f7290 */ /* 0x000fe200087fe43f */
[----:B------:R-:W-:Y:S01]  /*6410*/  R2UR UR35, R18 ;  /* 0x00000000122372ca */ /* 0x000fe200000e0000 */
[----:B------:R-:W-:Y:S01]  /*6420*/  UIADD3.X UR43, URZ, UR31, URZ, UP1, !UPT ;  /* 0x0000001f3f2b7290 */ /* 0x000fe20008ffe43f */
[----:B------:R-:W-:Y:S01]  /*6430*/  R2UR UR19, R6 ;  /* 0x00000000061372ca */ /* 0x000fe200000e0000 */
[----:B------:R-:W-:Y:S01]  /*6440*/  UIADD3 UR26, UR34, 0x20, URZ ;  /* 0x00000020221a7890 */ /* 0x000fe2000fffe03f */
[----:B------:R-:W-:Y:S01]  /*6450*/  ISETP.GT.AND P2, PT, R12, 0x1, PT ;  /* 0x000000010c00780c */ /* 0x000fe20003f44270 */
[----:B------:R-:W-:Y:S01]  /*6460*/  VIADD R3, R3, 0x1 ;  /* 0x0000000103037836 */ /* 0x000fe20000000000 */
[----:B------:R-:W-:Y:S01]  /*6470*/  UMOV UR22, 0x0 ;  /* 0x0000000000167882 */ /* 0x000fe20000000000 */
[----:B------:R-:W-:Y:S01]  /*6480*/  UIADD3 UR32, UR24, 0x180, URZ ;  /* 0x0000018018207890 */ /* 0x000fe2000fffe03f */
[----:B------:R-:W-:Y:S01]  /*6490*/  VIADD R11, R11, 0x40 ;  /* 0x000000400b0b7836 */ /* 0x000fe20000000000 */
[----:B------:R-:W-:Y:S01]  /*64a0*/  UIADD3 UR24, UR24, 0x2180, URZ ;  /* 0x0000218018187890 */ /* 0x000fe2000fffe03f */
[----:B------:R-:W-:Y:S01]  /*64b0*/  ISETP.NE.AND P1, PT, R3, 0x4, PT ;  /* 0x000000040300780c */ /* 0x000fe20003f25270 */
[----:B------:R-:W-:-:S02]  /*64c0*/  UIADD3 UR16, UR8, 0x10180, URZ ;  /* 0x0001018008107890 */ /* 0x000fc4000fffe03f */
[----:B------:R-:W-:Y:S01]  /*64d0*/  UIADD3 UR8, UR8, 0x14180, URZ ;  /* 0x0001418008087890 */ /* 0x000fe2000fffe03f */
[----:B------:R-:W-:Y:S01]  /*64e0*/  SEL R5, RZ, 0x1, P1 ;  /* 0x00000001ff057807 */ /* 0x000fe20000800000 */
[----:B------:R-:W-:Y:S01]  /*64f0*/  UMOV UR23, 0x10000000 ;  /* 0x1000000000177882 */ /* 0x000fe20000000000 */
[----:B------:R-:W-:Y:S01]  /*6500*/  UMOV UR25, UR33 ;  /* 0x0000002100197c82 */ /* 0x000fe20008000000 */
[----:B------:R-:W-:Y:S01]  /*6510*/  UMOV UR28, UR36 ;  /* 0x00000024001c7c82 */ /* 0x000fe20008000000 */
[----:B------:R-:W-:Y:S01]  /*6520*/  UMOV UR27, UR35 ;  /* 0x00000023001b7c82 */ /* 0x000fe20008000000 */
[----:B------:R-:W-:Y:S01]  /*6530*/  UMOV UR17, UR33 ;  /* 0x0000002100117c82 */ /* 0x000fe20008000000 */
[----:B------:R-:W-:Y:S01]  /*6540*/  UMOV UR18, UR34 ;  /* 0x0000002200127c82 */ /* 0x000fe20008000000 */
[----:B------:R-:W-:Y:S01]  /*6550*/  UMOV UR20, UR36 ;  /* 0x0000002400147c82 */ /* 0x000fe20008000000 */
[----:B------:R0:W-:Y:S01]  /*6560*/  UTMALDG.3D [UR32], [UR14], desc[UR22] ;  /* 0x000016200e0075b4 */ /* 0x0001e20008011000 */
[----:B------:R-:W-:Y:S01]  /*6570*/  UMOV UR9, UR33 ;  /* 0x0000002100097c82 */ /* 0x000fe20008000000 */
[----:B------:R-:W-:Y:S01]  /*6580*/  UMOV UR11, UR19 ;  /* 0x00000013000b7c82 */ /* 0x000fe20008000000 */
[----:B------:R-:W-:Y:S01]  /*6590*/  UMOV UR12, UR36 ;  /* 0x00000024000c7c82 */ /* 0x000fe20008000000 */
[----:B------:R-:W-:Y:S01]  /*65a0*/  UMOV UR10, UR26 ;  /* 0x0000001a000a7c82 */ /* 0x000fe20008000000 */
[----:B------:R-:W-:-:S02]  /*65b0*/  LOP3.LUT R2, R2, R5, RZ, 0x3c, !PT ;  /* 0x0000000502027212 */ /* 0x000fc400078e3cff */
[----:B------:R-:W-:Y:S01]  /*65c0*/  SEL R3, R3, RZ, P1 ;  /* 0x000000ff03037207 */ /* 0x000fe20000800000 */
[----:B------:R0:W-:Y:S01]  /*65d0*/  UTMALDG.3D [UR24], [UR14], desc[UR22] ;  /* 0x000016180e0075b4 */ /* 0x0001e20008011000 */
[----:B------:R0:W-:Y:S01]  /*65e0*/  UTMALDG.3D [UR16], [UR42], desc[UR22] ;  /* 0x000016102a0075b4 */ /* 0x0001e20008011000 */
[----:B------:R0:W-:Y:S02]  /*65f0*/  UTMALDG.3D [UR8], [UR42], desc[UR22] ;  /* 0x000016082a0075b4 */ /* 0x0001e40008011000 */
[----:B0-----:R-:W-:Y:S05]  /*6600*/  @P2 BRA `(.L_x_169) ;  /* 0xfffffffc00142947 */ /* 0x001fea000383ffff */
.L_x_165:
[----:B------:R-:W-:Y:S05]  /*6610*/  BSYNC B1 ;  /* 0x0000000000017941 */ /* 0x000fea0003800000 */
.L_x_164:
[----:B------:R-:W-:Y:S01]  /*6620*/  LOP3.LUT P4, RZ, R9, 0xff, RZ, 0xc0, !PT ;  /* 0x000000ff09ff7812 */ /* 0x000fe2000788c0ff */
[----:B------:R-:W-:Y:S01]  /*6630*/  VIADD R0, R0, UR37 ;  /* 0x0000002500007c36 */ /* 0x000fe20008000000 */
[----:B------:R-:W-:Y:S01]  /*6640*/  ULDC.64 UR8, c[0x0][0x650] ;  /* 0x0001940000087ab9 */ /* 0x000fe20000000a00 */
[----:B------:R-:W-:Y:S01]  /*6650*/  BSSY B1, `(.L_x_170) ;  /* 0x000006f000017945 */ /* 0x000fe20003800000 */
[----:B------:R-:W-:Y:S01]  /*6660*/  IMAD.MOV.U32 R18, RZ, RZ, -0x1 ;  /* 0xffffffffff127424 */ /* 0x000fe200078e00ff */
[----:B------:R-:W-:Y:S01]  /*6670*/  PRMT R9, RZ, 0x7610, R9 ;  /* 0x00007610ff097816 */ /* 0x000fe20000000009 */
[----:B------:R-:W-:Y:S01]  /*6680*/  IMAD.MOV.U32 R19, RZ, RZ, -0x1 ;  /* 0xffffffffff137424 */ /* 0x000fe200078e00ff */
[C---:B------:R-:W-:Y:S02]  /*6690*/  ISETP.GT.U32.AND P1, PT, R0.reuse, 0x3, PT ;  /* 0x000000030000780c */ /* 0x040fe40003f24070 */
[----:B------:R-:W-:Y:S02]  /*66a0*/  SHF.R.U32.HI R2, RZ, 0x2, R0 ;  /* 0x00000002ff027819 */ /* 0x000fe40000011600 */
[----:B------:R-:W-:-:S02]  /*66b0*/  LOP3.LUT R0, R0, 0x3, RZ, 0xc0, !PT ;  /* 0x0000000300007812 */ /* 0x000fc400078ec0ff */
[----:B------:R-:W0:Y:S01]  /*66c0*/  @P4 S2R R4, SR_CgaCtaId ;  /* 0x0000000000044919 */ /* 0x000e220000008800 */
[----:B------:R-:W-:Y:S02]  /*66d0*/  @P4 MOV R3, 0x400 ;  /* 0x0000040000034802 */ /* 0x000fe40000000f00 */
[----:B------:R-:W-:-:S04]  /*66e0*/  LOP3.LUT R2, R2, 0x1, RZ, 0xc0, !PT ;  /* 0x0000000102027812 */ /* 0x000fc800078ec0ff */
[----:B------:R-:W-:Y:S02]  /*66f0*/  ISETP.NE.U32.AND P2, PT, R2, 0x1, PT ;  /* 0x000000010200780c */ /* 0x000fe40003f45070 */
[----:B0-----:R-:W-:Y:S01]  /*6700*/  @P4 LEA R3, R4, R3, 0x18 ;  /* 0x0000000304034211 */ /* 0x001fe200078ec0ff */
[----:B------:R-:W-:-:S03]  /*6710*/  IMAD.U32 R4, RZ, RZ, UR37 ;  /* 0x00000025ff047e24 */ /* 0x000fc6000f8e00ff */
[----:B------:R0:W-:Y:S01]  /*6720*/  @P4 SYNCS.ARRIVE.TRANS64.A1T0 RZ, [R3+URZ+0x78], RZ ;  /* 0x000078ff03ff49a7 */ /* 0x0001e2000810003f */
[----:B------:R-:W-:Y:S02]  /*6730*/  IADD3 R16, P4, R16, UR52, RZ ;  /* 0x0000003410107c10 */ /* 0x000fe4000ff9e0ff */
[----:B------:R-:W-:Y:S02]  /*6740*/  ISETP.LT.U32.AND P1, PT, R4, 0x4, P1 ;  /* 0x000000040400780c */ /* 0x000fe40000f21070 */
[----:B------:R-:W-:Y:S02]  /*6750*/  IADD3.X R17, R17, UR39, RZ, P4, !PT ;  /* 0x0000002711117c10 */ /* 0x000fe4000a7fe4ff */
[----:B------:R-:W-:Y:S02]  /*6760*/  ISETP.GE.U32.AND P4, PT, R16, UR8, PT ;  /* 0x0000000810007c0c */ /* 0x000fe4000bf86070 */
[----:B0-----:R-:W-:Y:S02]  /*6770*/  SEL R3, RZ, 0x1, !P1 ;  /* 0x00000001ff037807 */ /* 0x001fe40004800000 */
[----:B------:R-:W-:-:S02]  /*6780*/  ISETP.GE.U32.AND.EX P1, PT, R17, UR9, PT, P4 ;  /* 0x0000000911007c0c */ /* 0x000fc4000bf26140 */
[----:B------:R-:W-:-:S04]  /*6790*/  ISETP.GT.U32.AND P2, PT, R4, 0x3, !P2 ;  /* 0x000000030400780c */ /* 0x000fc80005744070 */
[----:B------:R-:W-:-:S04]  /*67a0*/  SEL R2, RZ, 0x1, !P2 ;  /* 0x00000001ff027807 */ /* 0x000fc80005000000 */
[--C-:B------:R-:W-:Y:S01]  /*67b0*/  LOP3.LUT R8, R2, R8, R3.reuse, 0x96, !PT ;  /* 0x0000000802087212 */ /* 0x100fe200078e9603 */
[----:B------:R-:W-:Y:S01]  /*67c0*/  IMAD.MOV.U32 R2, RZ, RZ, -0x1 ;  /* 0xffffffffff027424 */ /* 0x000fe200078e00ff */
[----:B------:R-:W-:Y:S01]  /*67d0*/  PRMT R3, RZ, 0x7610, R3 ;  /* 0x00007610ff037816 */ /* 0x000fe20000000003 */
[----:B------:R-:W-:Y:S06]  /*67e0*/  @P1 BRA `(.L_x_171) ;  /* 0x0000000400541947 */ /* 0x000fec0003800000 */
[----:B------:R-:W0:Y:S01]  /*67f0*/  S2UR UR7, SR_CTAID.X ;  /* 0x00000000000779c3 */ /* 0x000e220000002500 */
[----:B------:R-:W-:Y:S01]  /*6800*/  ULDC.64 UR8, c[0x0][0x628] ;  /* 0x00018a0000087ab9 */ /* 0x000fe20000000a00 */
[----:B------:R-:W-:Y:S01]  /*6810*/  ULDC UR10, c[0x0][0x150] ;  /* 0x00005400000a7ab9 */ /* 0x000fe20000000800 */
[----:B------:R-:W-:Y:S01]  /*6820*/  ISETP.NE.U32.AND P1, PT, RZ, UR8, PT ;  /* 0x00000008ff007c0c */ /* 0x000fe2000bf25070 */
[----:B------:R-:W-:Y:S01]  /*6830*/  ULDC UR11, c[0x0][0x630] ;  /* 0x00018c00000b7ab9 */ /* 0x000fe20000000800 */
[----:B------:R-:W-:Y:S01]  /*6840*/  ULDC UR14, c[0x0][0x154] ;  /* 0x00005500000e7ab9 */ /* 0x000fe20000000800 */
[----:B------:R-:W-:Y:S01]  /*6850*/  IMAD.MOV.U32 R2, RZ, RZ, R16 ;  /* 0x000000ffff027224 */ /* 0x000fe200078e0010 */
[----:B------:R-:W-:Y:S01]  /*6860*/  ISETP.NE.AND.EX P1, PT, RZ, UR9, PT, P1 ;  /* 0x00000009ff007c0c */ /* 0x000fe2000bf25310 */
[----:B------:R-:W1:Y:S01]  /*6870*/  S2UR UR12, SR_CTAID.Y ;  /* 0x00000000000c79c3 */ /* 0x000e620000002600 */
[----:B0-----:R-:W-:-:S05]  /*6880*/  I2FP.F32.U32 R3, UR7 ;  /* 0x0000000700037c45 */ /* 0x001fca0008201000 */
[----:B------:R-:W-:Y:S01]  /*6890*/  FMUL R10, R3, UR10 ;  /* 0x0000000a030a7c20 */ /* 0x000fe20008400000 */
[----:B------:R-:W-:-:S05]  /*68a0*/  IMAD.MOV.U32 R3, RZ, RZ, R17 ;  /* 0x000000ffff037224 */ /* 0x000fca00078e0011 */
[----:B------:R-:W-:Y:S05]  /*68b0*/  @!P1 BRA `(.L_x_172) ;  /* 0x0000000000289947 */ /* 0x000fea0003800000 */
[----:B------:R-:W-:Y:S02]  /*68c0*/  ULDC UR10, c[0x0][0x634] ;  /* 0x00018d00000a7ab9 */ /* 0x000fe40000000800 */
[----:B------:R-:W-:-:S05]  /*68d0*/  IADD3 R7, P1, R16, UR10, RZ ;  /* 0x0000000a10077c10 */ /* 0x000fca000ff3e0ff */
[----:B------:R-:W-:-:S04]  /*68e0*/  IMAD.X R11, RZ, RZ, R17, P1 ;  /* 0x000000ffff0b7224 */ /* 0x000fc800008e0611 */
[----:B------:R-:W-:-:S04]  /*68f0*/  IMAD.WIDE.U32 R4, R11, UR8, RZ ;  /* 0x000000080b047c25 */ /* 0x000fc8000f8e00ff */
[----:B------:R-:W-:-:S04]  /*6900*/  IMAD.WIDE.U32 R4, P1, R7, UR9, R4 ;  /* 0x0000000907047c25 */ /* 0x000fc8000f820004 */
[----:B------:R-:W-:-:S04]  /*6910*/  IMAD.WIDE.U32 R6, R7, UR8, RZ ;  /* 0x0000000807067c25 */ /* 0x000fc8000f8e00ff */
[----:B------:R-:W-:Y:S01]  /*6920*/  IMAD.X R3, RZ, RZ, RZ, P1 ;  /* 0x000000ffff037224 */ /* 0x000fe200008e06ff */
[----:B------:R-:W-:Y:S01]  /*6930*/  IADD3 RZ, P1, R7, R4, RZ ;  /* 0x0000000407ff7210 */ /* 0x000fe20007f3e0ff */
[----:B------:R-:W-:-:S04]  /*6940*/  IMAD.MOV.U32 R2, RZ, RZ, R5 ;  /* 0x000000ffff027224 */ /* 0x000fc800078e0005 */
[----:B------:R-:W-:-:S08]  /*6950*/  IMAD.WIDE.U32.X R2, R11, UR9, R2, P1 ;  /* 0x000000090b027c25 */ /* 0x000fd000088e0402 */
.L_x_172:
[--C-:B------:R-:W-:Y:S01]  /*6960*/  SHF.R.U64 R19, R2, UR11, R3.reuse ;  /* 0x0000000b02137c19 */ /* 0x100fe20008001203 */
[----:B------:R-:W0:Y:S01]  /*6970*/  F2I.U32.TRUNC.NTZ R10, R10 ;  /* 0x0000000a000a7305 */ /* 0x000e22000020f000 */
[----:B------:R-:W-:Y:S01]  /*6980*/  SHF.R.U32.HI R2, RZ, UR11, R3 ;  /* 0x0000000bff027c19 */ /* 0x000fe20008011603 */
[----:B------:R-:W-:Y:S01]  /*6990*/  ULDC.64 UR8, c[0x0][0x620] ;  /* 0x0001880000087ab9 */ /* 0x000fe20000000a00 */
[----:B------:R-:W-:Y:S01]  /*69a0*/  IADD3 R5, P1, RZ, -R19, RZ ;  /* 0x80000013ff057210 */ /* 0x000fe20007f3e0ff */
[----:B------:R-:W2:Y:S01]  /*69b0*/  LDC R15, c[0x0][0x610] ;  /* 0x00018400ff0f7b82 */ /* 0x000ea20000000800 */
[----:B-1----:R-:W-:Y:S01]  /*69c0*/  I2FP.F32.U32 R4, UR12 ;  /* 0x0000000c00047c45 */ /* 0x002fe20008201000 */
[----:B------:R-:W-:Y:S01]  /*69d0*/  ULDC UR11, c[0x0][0x658] ;  /* 0x00019600000b7ab9 */ /* 0x000fe20000000800 */
[----:B------:R-:W-:Y:S01]  /*69e0*/  ULDC UR16, c[0x0][0x648] ;  /* 0x0001920000107ab9 */ /* 0x000fe20000000800 */
[----:B------:R-:W-:Y:S02]  /*69f0*/  IMAD.X R2, RZ, RZ, ~R2, P1 ;  /* 0x000000ffff027224 */ /* 0x000fe400008e0e02 */
[----:B------:R-:W-:Y:S01]  /*6a00*/  FMUL R6, R4, UR14 ;  /* 0x0000000e04067c20 */ /* 0x000fe20008400000 */
[----:B------:R-:W-:Y:S01]  /*6a10*/  ULDC.64 UR14, c[0x0][0x640] ;  /* 0x00019000000e7ab9 */ /* 0x000fe20000000a00 */
[----:B------:R-:W-:Y:S01]  /*6a20*/  IMAD R4, R2, UR8, RZ ;  /* 0x0000000802047c24 */ /* 0x000fe2000f8e02ff */
[----:B------:R-:W-:Y:S01]  /*6a30*/  ISETP.NE.U32.AND P1, PT, RZ, UR14, PT ;  /* 0x0000000eff007c0c */ /* 0x000fe2000bf25070 */
[C---:B------:R-:W-:Y:S01]  /*6a40*/  IMAD.WIDE.U32 R2, R5.reuse, UR8, R16 ;  /* 0x0000000805027c25 */ /* 0x040fe2000f8e0010 */
[----:B0-----:R-:W-:Y:S01]  /*6a50*/  R2UR UR8, R10 ;  /* 0x000000000a0872ca */ /* 0x001fe200000e0000 */
[----:B------:R-:W0:Y:S01]  /*6a60*/  F2I.U32.TRUNC.NTZ R6, R6 ;  /* 0x0000000600067305 */ /* 0x000e22000020f000 */
[----:B------:R-:W-:Y:S01]  /*6a70*/  ISETP.NE.AND.EX P1, PT, RZ, UR15, PT, P1 ;  /* 0x0000000fff007c0c */ /* 0x000fe2000bf25310 */
[----:B------:R-:W-:Y:S01]  /*6a80*/  IMAD R5, R5, UR9, R4 ;  /* 0x0000000905057c24 */ /* 0x000fe2000f8e0204 */
[----:B------:R-:W-:-:S03]  /*6a90*/  ULDC UR9, c[0x0][0x618] ;  /* 0x0001860000097ab9 */ /* 0x000fc60000000800 */
[----:B------:R-:W-:-:S05]  /*6aa0*/  IMAD.IADD R3, R3, 0x1, R5 ;  /* 0x0000000103037824 */ /* 0x000fca00078e0205 */
[--C-:B------:R-:W-:Y:S02]  /*6ab0*/  SHF.R.U64 R10, R2, UR9, R3.reuse ;  /* 0x00000009020a7c19 */ /* 0x100fe40008001203 */
[----:B------:R-:W-:Y:S01]  /*6ac0*/  SHF.R.U32.HI R3, RZ, UR9, R3 ;  /* 0x00000009ff037c19 */ /* 0x000fe20008011603 */
[----:B------:R-:W-:Y:S01]  /*6ad0*/  ULDC UR9, c[0x0][0x608] ;  /* 0x0001820000097ab9 */ /* 0x000fe20000000800 */
[----:B0-----:R-:W-:Y:S02]  /*6ae0*/  R2UR UR10, R6 ;  /* 0x00000000060a72ca */ /* 0x001fe400000e0000 */
[--C-:B------:R-:W-:Y:S02]  /*6af0*/  SHF.R.U64 R12, R10, UR9, R3.reuse ;  /* 0x000000090a0c7c19 */ /* 0x100fe40008001203 */
[----:B------:R-:W-:Y:S01]  /*6b00*/  SHF.R.U32.HI R3, RZ, UR9, R3 ;  /* 0x00000009ff037c19 */ /* 0x000fe20008011603 */
[----:B------:R-:W-:-:S03]  /*6b10*/  UIADD3 UR9, -UR8, URZ, URZ ;  /* 0x0000003f08097290 */ /* 0x000fc6000fffe13f */
[--C-:B------:R-:W-:Y:S01]  /*6b20*/  SHF.R.U64 R13, R12, UR11, R3.reuse ;  /* 0x0000000b0c0d7c19 */ /* 0x100fe20008001203 */
[----:B------:R-:W-:Y:S01]  /*6b30*/  ULDC UR8, c[0x0][0x144] ;  /* 0x0000510000087ab9 */ /* 0x000fe20000000800 */
[----:B------:R-:W-:-:S03]  /*6b40*/  SHF.R.U32.HI R3, RZ, UR11, R3 ;  /* 0x0000000bff037c19 */ /* 0x000fc60008011603 */
[----:B------:R-:W-:Y:S01]  /*6b50*/  IMAD.MOV.U32 R2, RZ, RZ, R13 ;  /* 0x000000ffff027224 */ /* 0x000fe200078e000d */
[----:B------:R-:W-:Y:S06]  /*6b60*/  @!P1 BRA `(.L_x_173) ;  /* 0x0000000000289947 */ /* 0x000fec0003800000 */
        /* <DEDUP_REMOVED lines=10> */
.L_x_173:
[----:B------:R-:W-:Y:S01]  /*6c10*/  UISETP.NE.AND UP0, UPT, UR38, URZ, UPT ;  /* 0x0000003f2600728c */ /* 0x000fe2000bf05270 */
[----:B------:R-:W-:Y:S01]  /*6c20*/  SHF.R.U64 R3, R2, UR16, R3 ;  /* 0x0000001002037c19 */ /* 0x000fe20008001203 */
[----:B------:R-:W-:Y:S01]  /*6c30*/  UIADD3 UR10, -UR10, URZ, URZ ;  /* 0x0000003f0a0a7290 */ /* 0x000fe2000fffe13f */
[----:B------:R-:W-:Y:S01]  /*6c40*/  LOP3.LUT R2, R12, UR6, RZ, 0xc0, !PT ;  /* 0x000000060c027c12 */ /* 0x000fe2000f8ec0ff */
[----:B------:R-:W-:Y:S01]  /*6c50*/  UIMAD UR7, UR8, UR9, UR7 ;  /* 0x00000009080772a4 */ /* 0x000fe2000f8e0207 */
[----:B------:R-:W-:Y:S01]  /*6c60*/  LOP3.LUT R5, R10, UR4, RZ, 0xc0, !PT ;  /* 0x000000040a057c12 */ /* 0x000fe2000f8ec0ff */
[----:B------:R-:W-:Y:S01]  /*6c70*/  IMAD.MOV R4, RZ, RZ, -R3 ;  /* 0x000000ffff047224 */ /* 0x000fe200078e0a03 */
[----:B------:R-:W-:Y:S01]  /*6c80*/  ULDC UR8, c[0x0][0x148] ;  /* 0x0000520000087ab9 */ /* 0x000fe20000000800 */
[----:B------:R-:W-:Y:S01]  /*6c90*/  IMAD R18, R3, UR5, R2 ;  /* 0x0000000503127c24 */ /* 0x000fe2000f8e0202 */
[----:B------:R-:W-:Y:S01]  /*6ca0*/  PLOP3.LUT P1, PT, PT, PT, UP0, 0x80, 0x0 ;  /* 0x000000000000781c */ /* 0x000fe20003f2f008 */
[----:B------:R-:W-:Y:S01]  /*6cb0*/  IMAD.MOV.U32 R3, RZ, RZ, 0x1 ;  /* 0x00000001ff037424 */ /* 0x000fe200078e00ff */
[----:B------:R-:W-:-:S03]  /*6cc0*/  @UP0 UIMAD UR7, UR8, UR10, UR12 ;  /* 0x0000000a080702a4 */ /* 0x000fc6000f8e020c */
[----:B------:R-:W-:Y:S02]  /*6cd0*/  ULDC UR8, c[0x0][0x638] ;  /* 0x00018e0000087ab9 */ /* 0x000fe40000000800 */
[----:B------:R-:W-:Y:S02]  /*6ce0*/  IMAD R2, R4, UR8, R13 ;  /* 0x0000000804027c24 */ /* 0x000fe4000f8e020d */
[----:B--2---:R-:W-:Y:S01]  /*6cf0*/  IMAD R18, R18, R15, UR7 ;  /* 0x0000000712127e24 */ /* 0x004fe2000f8e020f */
[----:B------:R-:W-:Y:S02]  /*6d00*/  ULDC UR7, c[0x0][0x600] ;  /* 0x0001800000077ab9 */ /* 0x000fe40000000800 */
[----:B------:R-:W-:-:S05]  /*6d10*/  IMAD R5, R2, UR7, R5 ;  /* 0x0000000702057c24 */ /* 0x000fca000f8e0205 */
[----:B------:R-:W-:Y:S02]  /*6d20*/  SEL R2, R5, R18, !P1 ;  /* 0x0000001205027207 */ /* 0x000fe40004800000 */
[----:B------:R-:W-:-:S07]  /*6d30*/  SEL R18, R18, R5, !P1 ;  /* 0x0000000512127207 */ /* 0x000fce0004800000 */
.L_x_171:
[----:B------:R-:W-:Y:S05]  /*6d40*/  BSYNC B1 ;  /* 0x0000000000017941 */ /* 0x000fea0003800000 */
.L_x_170:
[----:B------:R-:W-:-:S13]  /*6d50*/  LOP3.LUT P1, RZ, R3, 0xff, RZ, 0xc0, !PT ;  /* 0x000000ff03ff7812 */ /* 0x000fda000782c0ff */
[----:B------:R-:W-:Y:S05]  /*6d60*/  @P1 BRA `(.L_x_174) ;  /* 0xfffffff400081947 */ /* 0x000fea000383ffff */
[----:B------:R-:W-:Y:S05]  /*6d70*/  BSYNC B0 ;  /* 0x0000000000007941 */ /* 0x000fea0003800000 */
.L_x_162:
[----:B------:R-:W-:-:S03]  /*6d80*/  UMOV UR7, 0xffffffff ;  /* 0xffffffff00077882 */ /* 0x000fc60000000000 */
[----:B------:R-:W-:Y:S05]  /*6d90*/  BRA.DIV UR7, `(.L_x_175) ;  /* 0x0000000607447947 */ /* 0x000fea000b800000 */
[----:B------:R-:W-:-:S13]  /*6da0*/  ELECT P6, URZ, PT ;  /* 0x00000000003f782f */ /* 0x000fda00038c0000 */
.L_x_191:
[----:B------:R-:W-:Y:S04]  /*6db0*/  BSSY B0, `(.L_x_176) ;  /* 0x000002c000007945 */ /* 0x000fe80003800000 */
[----:B------:R-:W-:Y:S05]  /*6dc0*/  @!P6 BRA `(.L_x_177) ;  /* 0x0000000000a8e947 */ /* 0x000fea0003800000 */
[----:B------:R-:W-:-:S04]  /*6dd0*/  ULOP3.LUT UR7, UR40, 0x2, URZ, 0xfc, !UPT ;  /* 0x0000000228077892 */ /* 0x000fc8000f8efc3f */
[----:B------:R-:W-:-:S06]  /*6de0*/  UISETP.NE.AND UP0, UPT, UR7, 0x3, UPT ;  /* 0x000000030700788c */ /* 0x000fcc000bf05270 */
[----:B------:R-:W-:-:S13]  /*6df0*/  PLOP3.LUT P0, PT, PT, PT, UP0, 0x80, 0x0 ;  /* 0x000000000000781c */ /* 0x000fda0003f0f008 */
[----:B------:R-:W-:Y:S05]  /*6e00*/  @!P0 BRA `(.L_x_178) ;  /* 0x0000000000048947 */ /* 0x000fea0003800000 */
[----:B------:R-:W-:Y:S01]  /*6e10*/  BPT.TRAP 0x1 ;  /* 0x000000040000795c */ /* 0x000fe20000300000 */
.L_x_178:
[----:B------:R-:W0:Y:S01]  /*6e20*/  S2R R3, SR_CgaCtaId ;  /* 0x0000000000037919 */ /* 0x000e220000008800 */
[----:B------:R-:W-:-:S04]  /*6e30*/  MOV R2, 0x400 ;  /* 0x0000040000027802 */ /* 0x000fc80000000f00 */
[----:B0-----:R-:W-:Y:S02]  /*6e40*/  LEA R3, R3, R2, 0x18 ;  /* 0x0000000203037211 */ /* 0x001fe400078ec0ff */
[----:B------:R-:W-:-:S03]  /*6e50*/  SHF.L.U32 R2, R8, 0x1f, RZ ;  /* 0x0000001f08027819 */ /* 0x000fc600000006ff */
[----:B------:R-:W-:-:S04]  /*6e60*/  VIADD R3, R3, 0x20 ;  /* 0x0000002003037836 */ /* 0x000fc80000000000 */
[C---:B------:R-:W-:Y:S02]  /*6e70*/  IMAD R7, R0.reuse, 0x8, R3 ;  /* 0x0000000800077824 */ /* 0x040fe400078e0203 */
[----:B------:R-:W-:Y:S02]  /*6e80*/  VIADD R0, R0, 0x1 ;  /* 0x0000000100007836 */ /* 0x000fe40000000000 */
[----:B------:R-:W0:Y:S03]  /*6e90*/  SYNCS.PHASECHK.TRANS64.TRYWAIT P0, [R7+URZ], R2 ;  /* 0x00000002070075a7 */ /* 0x000e26000800017f */
[----:B------:R-:W-:-:S04]  /*6ea0*/  ISETP.NE.AND P1, PT, R0, 0x4, PT ;  /* 0x000000040000780c */ /* 0x000fc80003f25270 */
[----:B------:R-:W-:Y:S02]  /*6eb0*/  SEL R5, RZ, 0x1, P1 ;  /* 0x00000001ff057807 */ /* 0x000fe40000800000 */
[----:B------:R-:W-:Y:S02]  /*6ec0*/  SEL R0, R0, RZ, P1 ;  /* 0x000000ff00007207 */ /* 0x000fe40000800000 */
[----:B------:R-:W-:-:S03]  /*6ed0*/  LOP3.LUT R5, R8, R5, RZ, 0x3c, !PT ;  /* 0x0000000508057212 */ /* 0x000fc600078e3cff */
[----:B------:R-:W-:Y:S01]  /*6ee0*/  IMAD R9, R0, 0x8, R3 ;  /* 0x0000000800097824 */ /* 0x000fe200078e0203 */
[----:B------:R-:W-:Y:S01]  /*6ef0*/  SHF.L.U32 R4, R5, 0x1f, RZ ;  /* 0x0000001f05047819 */ /* 0x000fe200000006ff */
[----:B0-----:R-:W-:Y:S06]  /*6f00*/  @!P0 BRA `(.L_x_179) ;  /* 0x0000000400088947 */ /* 0x001fec0003800000 */
.L_x_192:
[----:B------:R-:W1:Y:S01]  /*6f10*/  SYNCS.PHASECHK.TRANS64.TRYWAIT P0, [R9+URZ], R4 ;  /* 0x00000004090075a7 */ /* 0x000e62000800017f */
[----:B------:R-:W-:-:S05]  /*6f20*/  VIADD R0, R0, 0x1 ;  /* 0x0000000100007836 */ /* 0x000fca0000000000 */
[----:B------:R-:W-:-:S04]  /*6f30*/  ISETP.NE.AND P1, PT, R0, 0x4, PT ;  /* 0x000000040000780c */ /* 0x000fc80003f25270 */
[----:B0-----:R-:W-:Y:S02]  /*6f40*/  SEL R2, RZ, 0x1, P1 ;  /* 0x00000001ff027807 */ /* 0x001fe40000800000 */
[----:B------:R-:W-:Y:S02]  /*6f50*/  SEL R0, R0, RZ, P1 ;  /* 0x000000ff00007207 */ /* 0x000fe40000800000 */
[----:B------:R-:W-:-:S03]  /*6f60*/  LOP3.LUT R7, R5, R2, RZ, 0x3c, !PT ;  /* 0x0000000205077212 */ /* 0x000fc600078e3cff */
[----:B------:R-:W-:Y:S01]  /*6f70*/  IMAD R6, R0, 0x8, R3 ;  /* 0x0000000800067824 */ /* 0x000fe200078e0203 */
[----:B------:R-:W-:Y:S01]  /*6f80*/  SHF.L.U32 R5, R7, 0x1f, RZ ;  /* 0x0000001f07057819 */ /* 0x000fe200000006ff */
[----:B-1----:R-:W-:Y:S06]  /*6f90*/  @!P0 BRA `(.L_x_180) ;  /* 0x0000000000f88947 */ /* 0x002fec0003800000 */
.L_x_193:
[----:B------:R-:W1:Y:S01]  /*6fa0*/  SYNCS.PHASECHK.TRANS64.TRYWAIT P0, [R6+URZ], R5 ;  /* 0x00000005060075a7 */ /* 0x000e62000800017f */
[----:B------:R-:W-:-:S05]  /*6fb0*/  VIADD R0, R0, 0x1 ;  /* 0x0000000100007836 */ /* 0x000fca0000000000 */
[----:B------:R-:W-:-:S04]  /*6fc0*/  ISETP.NE.AND P1, PT, R0, 0x4, PT ;  /* 0x000000040000780c */ /* 0x000fc80003f25270 */
[----:B------:R-:W-:Y:S02]  /*6fd0*/  SEL R2, RZ, 0x1, P1 ;  /* 0x00000001ff027807 */ /* 0x000fe40000800000 */
[----:B------:R-:W-:Y:S02]  /*6fe0*/  SEL R0, R0, RZ, P1 ;  /* 0x000000ff00007207 */ /* 0x000fe40000800000 */
[----:B------:R-:W-:Y:S01]  /*6ff0*/  LOP3.LUT R2, R7, R2, RZ, 0x3c, !PT ;  /* 0x0000000207027212 */ /* 0x000fe200078e3cff */
[----:B-1----:R-:W-:Y:S06]  /*7000*/  @!P0 BRA `(.L_x_181) ;  /* 0x0000000000f08947 */ /* 0x002fec0003800000 */
.L_x_194:
[----:B------:R-:W-:Y:S01]  /*7010*/  IMAD R3, R0, 0x8, R3 ;  /* 0x0000000800037824 */ /* 0x000fe200078e0203 */
[----:B------:R-:W-:-:S07]  /*7020*/  SHF.L.U32 R0, R2, 0x1f, RZ ;  /* 0x0000001f02007819 */ /* 0x000fce00000006ff */
.L_x_182:
[----:B--2---:R2:W3:Y:S02]  /*7030*/  SYNCS.PHASECHK.TRANS64.TRYWAIT P0, [R3+URZ], R0 ;  /* 0x00000000030075a7 */ /* 0x0044e4000800017f */
[----:B---3--:R-:W-:Y:S05]  /*7040*/  @!P0 NANOSLEEP.SYNCS 0x989680 ;  /* 0x009896800000895d */ /* 0x008fea0003900000 */
[----:B------:R-:W3:Y:S02]  /*7050*/  @!P0 SYNCS.PHASECHK.TRANS64 P0, [R3+URZ], R0 ;  /* 0x00000000030085a7 */ /* 0x000ee4000800007f */
[----:B---3--:R-:W-:Y:S05]  /*7060*/  @!P0 BRA `(.L_x_182) ;  /* 0xfffffffc00f08947 */ /* 0x008fea000383ffff */
.L_x_177:
[----:B------:R-:W-:Y:S05]  /*7070*/  BSYNC B0 ;  /* 0x0000000000007941 */ /* 0x000fea0003800000 */
.L_x_176:
[----:B------:R-:W-:Y:S05]  /*7080*/  EXIT ;  /* 0x000000000000794d */ /* 0x000fea0003800000 */
.L_x_14:
[----:B0-----:R0:W1:Y:S02]  /*7090*/  SYNCS.PHASECHK.TRANS64.TRYWAIT P0, [R95+URZ+-0x8], R0 ;  /* 0xfffff8005f0075a7 */ /* 0x001064000800017f */
[----:B-1----:R-:W-:Y:S05]  /*70a0*/  @!P0 NANOSLEEP.SYNCS 0x989680 ;  /* 0x009896800000895d */ /* 0x002fea0003900000 */
[----:B------:R-:W1:Y:S02]  /*70b0*/  @!P0 SYNCS.PHASECHK.TRANS64 P0, [R95+URZ+-0x8], R0 ;  /* 0xfffff8005f0085a7 */ /* 0x000e64000800007f */
[----:B-1----:R-:W-:Y:S05]  /*70c0*/  @!P0 BRA `(.L_x_14) ;  /* 0xfffffffc00f08947 */ /* 0x002fea000383ffff */
[----:B------:R-:W-:Y:S05]  /*70d0*/  BRA `(.L_x_183) ;  /* 0xffffffa4005c7947 */ /* 0x000fea000383ffff */
.L_x_19:
[----:B-1----:R1:W2:Y:S02]  /*70e0*/  SYNCS.PHASECHK.TRANS64.TRYWAIT P1, [R3+URZ], R0 ;  /* 0x00000000030075a7 */ /* 0x0022a4000802017f */
[----:B--2---:R-:W-:Y:S05]  /*70f0*/  @!P1 NANOSLEEP.SYNCS 0x989680 ;  /* 0x009896800000995d */ /* 0x004fea0003900000 */
[----:B------:R-:W2:Y:S02]  /*7100*/  @!P1 SYNCS.PHASECHK.TRANS64 P1, [R3+URZ], R0 ;  /* 0x00000000030095a7 */ /* 0x000ea4000802007f */
[----:B--2---:R-:W-:Y:S05]  /*7110*/  @!P1 BRA `(.L_x_19) ;  /* 0xfffffffc00f09947 */ /* 0x004fea000383ffff */
[----:B------:R-:W-:Y:S05]  /*7120*/  BRA `(.L_x_18) ;  /* 0xffffffa400d47947 */ /* 0x000fea000383ffff */
.L_x_24:
[----:B-1----:R-:W-:-:S04]  /*7130*/  IMAD.U32 R4, RZ, RZ, UR4 ;  /* 0x00000004ff047e24 */ /* 0x002fc8000f8e00ff */
[----:B------:R1:W2:Y:S03]  /*7140*/  SYNCS.PHASECHK.TRANS64.TRYWAIT P1, [R4+URZ], R3 ;  /* 0x00000003040075a7 */ /* 0x0002a6000802017f */
[----:B--2---:R-:W-:Y:S05]  /*7150*/  @!P1 NANOSLEEP.SYNCS 0x989680 ;  /* 0x009896800000995d */ /* 0x004fea0003900000 */
[----:B------:R-:W2:Y:S02]  /*7160*/  @!P1 SYNCS.PHASECHK.TRANS64 P1, [R4+URZ], R3 ;  /* 0x00000003040095a7 */ /* 0x000ea4000802007f */
[----:B--2---:R-:W-:Y:S05]  /*7170*/  @!P1 BRA `(.L_x_24) ;  /* 0xfffffffc00ec9947 */ /* 0x004fea000383ffff */
[----:B------:R-:W-:Y:S05]  /*7180*/  BRA `(.L_x_23) ;  /* 0xffffffac00147947 */ /* 0x000fea000383ffff */
.L_x_30:
[----:B0-----:R0:W1:Y:S02]  /*7190*/  SYNCS.PHASECHK.TRANS64.TRYWAIT P0, [R95+URZ+0x8], R0 ;  /* 0x000008005f0075a7 */ /* 0x001064000800017f */
[----:B-1----:R-:W-:Y:S05]  /*71a0*/  @!P0 NANOSLEEP.SYNCS 0x989680 ;  /* 0x009896800000895d */ /* 0x002fea0003900000 */
[----:B------:R-:W1:Y:S02]  /*71b0*/  @!P0 SYNCS.PHASECHK.TRANS64 P0, [R95+URZ+0x8], R0 ;  /* 0x000008005f0085a7 */ /* 0x000e64000800007f */
[----:B-1----:R-:W-:Y:S05]  /*71c0*/  @!P0 BRA `(.L_x_30) ;  /* 0xfffffffc00f08947 */ /* 0x002fea000383ffff */
[----:B------:R-:W-:Y:S05]  /*71d0*/  BRA `(.L_x_184) ;  /* 0xffffffb0008c7947 */ /* 0x000fea000383ffff */
.L_x_163:
[----:B------:R-:W-:Y:S01]  /*71e0*/  BSSY B1, `(.L_x_185) ;  /* 0x0000006000017945 */ /* 0x000fe20003800000 */
[----:B------:R-:W-:-:S07]  /*71f0*/  IMAD.MOV.U32 R15, RZ, RZ, -0x1 ;  /* 0xffffffffff0f7424 */ /* 0x000fce00078e00ff */
[----:B------:R-:W-:Y:S05]  /*7200*/  WARPSYNC.COLLECTIVE R15, `(.L_x_186) ;  /* 0x000000000f0c7348 */ /* 0x000fea0003c00000 */
[----:B------:R-:W-:Y:S02]  /*7210*/  ELECT P6, UR62, PT ;  /* 0x00000000003e782f */ /* 0x000fe400038c0000 */
[----:B------:R-:W-:Y:S01]  /*7220*/  MOV R14, UR62 ;  /* 0x0000003e000e7c02 */ /* 0x000fe20008000f00 */
[----:B------:R-:W-:Y:S10]  /*7230*/  ENDCOLLECTIVE ;  /* 0x000000000000791b */ /* 0x000ff40003800000 */
.L_x_186:
[----:B------:R-:W-:Y:S05]  /*7240*/  BSYNC B1 ;  /* 0x0000000000017941 */ /* 0x000fea0003800000 */
.L_x_185:
[----:B------:R-:W-:Y:S05]  /*7250*/  BRA `(.L_x_187) ;  /* 0xffffffec00d87947 */ /* 0x000fea000383ffff */
.L_x_166:
[----:B-1----:R1:W2:Y:S02]  /*7260*/  SYNCS.PHASECHK.TRANS64.TRYWAIT P1, [R7+URZ+0x20], R4 ;  /* 0x00002004070075a7 */ /* 0x0022a4000802017f */
[----:B--2---:R-:W-:Y:S05]  /*7270*/  @!P1 NANOSLEEP.SYNCS 0x989680 ;  /* 0x009896800000995d */ /* 0x004fea0003900000 */
[----:B------:R-:W2:Y:S02]  /*7280*/  @!P1 SYNCS.PHASECHK.TRANS64 P1, [R7+URZ+0x20], R4 ;  /* 0x00002004070095a7 */ /* 0x000ea4000802007f */
[----:B--2---:R-:W-:Y:S05]  /*7290*/  @!P1 BRA `(.L_x_166) ;  /* 0xfffffffc00f09947 */ /* 0x004fea000383ffff */
[----:B------:R-:W-:Y:S05]  /*72a0*/  BRA `(.L_x_188) ;  /* 0xfffffff0000c7947 */ /* 0x000fea000383ffff */
.L_x_175:
[----:B------:R-:W-:Y:S01]  /*72b0*/  BSSY B0, `(.L_x_189) ;  /* 0x0000006000007945 */ /* 0x000fe20003800000 */
[----:B------:R-:W-:-:S07]  /*72c0*/  IMAD.MOV.U32 R15, RZ, RZ, -0x1 ;  /* 0xffffffffff0f7424 */ /* 0x000fce00078e00ff */
[----:B------:R-:W-:Y:S05]  /*72d0*/  WARPSYNC.COLLECTIVE R15, `(.L_x_190) ;  /* 0x000000000f0c7348 */ /* 0x000fea0003c00000 */
[----:B------:R-:W-:Y:S02]  /*72e0*/  ELECT P6, UR62, PT ;  /* 0x00000000003e782f */ /* 0x000fe400038c0000 */
[----:B------:R-:W-:Y:S01]  /*72f0*/  MOV R14, UR62 ;  /* 0x0000003e000e7c02 */ /* 0x000fe20008000f00 */
[----:B------:R-:W-:Y:S10]  /*7300*/  ENDCOLLECTIVE ;  /* 0x000000000000791b */ /* 0x000ff40003800000 */
.L_x_190:
[----:B------:R-:W-:Y:S05]  /*7310*/  BSYNC B0 ;  /* 0x0000000000007941 */ /* 0x000fea0003800000 */
.L_x_189:
[----:B------:R-:W-:Y:S05]  /*7320*/  BRA `(.L_x_191) ;  /* 0xfffffff800a07947 */ /* 0x000fea000383ffff */
.L_x_179:
[----:B0-----:R0:W1:Y:S02]  /*7330*/  SYNCS.PHASECHK.TRANS64.TRYWAIT P0, [R7+URZ], R2 ;  /* 0x00000002070075a7 */ /* 0x001064000800017f */
[----:B-1----:R-:W-:Y:S05]  /*7340*/  @!P0 NANOSLEEP.SYNCS 0x989680 ;  /* 0x009896800000895d */ /* 0x002fea0003900000 */
[----:B------:R-:W1:Y:S02]  /*7350*/  @!P0 SYNCS.PHASECHK.TRANS64 P0, [R7+URZ], R2 ;  /* 0x00000002070085a7 */ /* 0x000e64000800007f */
[----:B-1----:R-:W-:Y:S05]  /*7360*/  @!P0 BRA `(.L_x_179) ;  /* 0xfffffffc00f08947 */ /* 0x002fea000383ffff */
[----:B------:R-:W-:Y:S05]  /*7370*/  BRA `(.L_x_192) ;  /* 0xfffffff800e47947 */ /* 0x000fea000383ffff */
.L_x_180:
[----:B0-----:R0:W1:Y:S02]  /*7380*/  SYNCS.PHASECHK.TRANS64.TRYWAIT P0, [R9+URZ], R4 ;  /* 0x00000004090075a7 */ /* 0x001064000800017f */
[----:B-1----:R-:W-:Y:S05]  /*7390*/  @!P0 NANOSLEEP.SYNCS 0x989680 ;  /* 0x009896800000895d */ /* 0x002fea0003900000 */
[----:B------:R-:W1:Y:S02]  /*73a0*/  @!P0 SYNCS.PHASECHK.TRANS64 P0, [R9+URZ], R4 ;  /* 0x00000004090085a7 */ /* 0x000e64000800007f */
[----:B-1----:R-:W-:Y:S05]  /*73b0*/  @!P0 BRA `(.L_x_180) ;  /* 0xfffffffc00f08947 */ /* 0x002fea000383ffff */
[----:B------:R-:W-:Y:S05]  /*73c0*/  BRA `(.L_x_193) ;  /* 0xfffffff800f47947 */ /* 0x000fea000383ffff */
.L_x_181:
[----:B-1----:R1:W2:Y:S02]  /*73d0*/  SYNCS.PHASECHK.TRANS64.TRYWAIT P0, [R6+URZ], R5 ;  /* 0x00000005060075a7 */ /* 0x0022a4000800017f */
[----:B--2---:R-:W-:Y:S05]  /*73e0*/  @!P0 NANOSLEEP.SYNCS 0x989680 ;  /* 0x009896800000895d */ /* 0x004fea0003900000 */
[----:B------:R-:W2:Y:S02]  /*73f0*/  @!P0 SYNCS.PHASECHK.TRANS64 P0, [R6+URZ], R5 ;  /* 0x00000005060085a7 */ /* 0x000ea4000800007f */
[----:B--2---:R-:W-:Y:S05]  /*7400*/  @!P0 BRA `(.L_x_181) ;  /* 0xfffffffc00f08947 */ /* 0x004fea000383ffff */
[----:B------:R-:W-:Y:S05]  /*7410*/  BRA `(.L_x_194) ;  /* 0xfffffff800fc7947 */ /* 0x000fea000383ffff */
.L_x_195:
[----:B------:R-:W-:-:S00]  /*7420*/  BRA `(.L_x_195) ;  /* 0xfffffffc00fc7947 */ /* 0x000fc0000383ffff */
[----:B------:R-:W-:-:S00]  /*7430*/  NOP ;  /* 0x0000000000007918 */ /* 0x000fc00000000000 */
        /* <DEDUP_REMOVED lines=12> */
.L_x_196:


//--------------------- .nv.global.init           --------------------------
	.section	.nv.global.init,"aw",@progbits
.nv.global.init:
	.type		$str$22,@object
	.size		$str$22,($str$23 - $str$22)
$str$22:
        /*0000*/ 	.byte	0x6b, 0x5f, 0x74, 0x69, 0x6c, 0x65, 0x5f, 0x63, 0x6f, 0x75, 0x6e, 0x74, 0x20, 0x3e, 0x3d, 0x20
        /*0010*/ 	.byte	0x31, 0x00
	.type		$str$23,@object
	.size		$str$23,(__unnamed_1 - $str$23)
$str$23:
        /*0012*/ 	.byte	0x2f, 0x74, 0x6d, 0x70, 0x2f, 0x63, 0x75, 0x74, 0x6c, 0x61, 0x73, 0x73, 0x5f, 0x73, 0x77, 0x65
        /*0022*/ 	.byte	0x65, 0x70, 0x5f, 0x73, 0x72, 0x63, 0x2f, 0x69, 0x6e, 0x63, 0x6c, 0x75, 0x64, 0x65, 0x2f, 0x63
        /*0032*/ 	.byte	0x75, 0x74, 0x6c, 0x61, 0x73, 0x73, 0x2f, 0x67, 0x65, 0x6d, 0x6d, 0x2f, 0x63, 0x6f, 0x6c, 0x6c
        /*0042*/ 	.byte	0x65, 0x63, 0x74, 0x69, 0x76, 0x65, 0x2f, 0x73, 0x6d, 0x39, 0x30, 0x5f, 0x6d, 0x6d, 0x61, 0x5f
        /*0052*/ 	.byte	0x74, 0x6d, 0x61, 0x5f, 0x67, 0x6d, 0x6d, 0x61, 0x5f, 0x73, 0x73, 0x5f, 0x77, 0x61, 0x72, 0x70
        /*0062*/ 	.byte	0x73, 0x70, 0x65, 0x63, 0x69, 0x61, 0x6c, 0x69, 0x7a, 0x65, 0x64, 0x2e, 0x68, 0x70, 0x70, 0x00
	.type		__unnamed_1,@object
	.size		__unnamed_1,(.L_0 - __unnamed_1)
__unnamed_1:
        /*0072*/ 	.byte	0x76, 0x6f, 0x69, 0x64, 0x20, 0x63, 0x75, 0x74, 0x6c, 0x61, 0x73, 0x73, 0x3a, 0x3a, 0x67, 0x65
        /* <DEDUP_REMOVED lines=174> */
        /*0b62*/ 	.byte	0x75, 0x74, 0x65, 0x3a, 0x3a, 0x69, 0x64, 0x65, 0x6e, 0x74, 0x69, 0x74, 0x79, 0x5d, 0x00
.L_0:


//--------------------- .nv.shared._ZN7cutlass13device_kernelINS_4gemm6kernel13GemmUniversalIN4cute5tupleIJiiiiEEENS1_10collective13CollectiveMmaINS1_34MainloopSm90TmaGmmaWarpSpecializedILi4ENS5_IJNS4_1CILi1EEESB_SB_EEENS1_32KernelTmaWarpSpecializedPingpongEEENS5_IJNSA_ILi64EEENSA_ILi128EEESF_EEEfNS5_IJlSB_lEEEfSI_NS4_8TiledMMAINS4_8MMA_AtomIJNS4_4SM904GMMA30MMA_64x128x8_F32TF32TF32_SS_TNILNSM_7ScaleInE1ELSO_1EEEEEENS4_6LayoutISC_NS5_IJNSA_ILi0EEESS_SS_EEEEENS5_IJNS4_10UnderscoreESV_SV_EEEEENS4_13SM90_TMA_LOADENS4_14ComposedLayoutINS4_7SwizzleILi3ELi4ELi3EEENS4_18smem_ptr_flag_bitsILi32EEENSR_INS5_IJNSA_ILi8EEENSA_ILi32EEEEEENS5_IJS15_SB_EEEEEEEvNS4_8identityESY_S19_vS1A_EENS_8epilogue10collective6detail29Sm90TmaWarpSpecializedAdapterINS1D_15DefaultEpilogueIfSI_SI_NS1C_6thread17LinearCombinationIfLi1EffLNS1H_9ScaleType4KindE0ELNS_15FloatRoundStyleE2EfEENS1_15EpilogueDefaultEEEEEvvEEEEvNT_6ParamsE --------------------------
	.section	.nv.shared._ZN7cutlass13device_kernelINS_4gemm6kernel13GemmUniversalIN4cute5tupleIJiiiiEEENS1_10collective13CollectiveMmaINS1_34MainloopSm90TmaGmmaWarpSpecializedILi4ENS5_IJNS4_1CILi1EEESB_SB_EEENS1_32KernelTmaWarpSpecializedPingpongEEENS5_IJNSA_ILi64EEENSA_ILi128EEESF_EEEfNS5_IJlSB_lEEEfSI_NS4_8TiledMMAINS4_8MMA_AtomIJNS4_4SM904GMMA30MMA_64x128x8_F32TF32TF32_SS_TNILNSM_7ScaleInE1ELSO_1EEEEEENS4_6LayoutISC_NS5_IJNSA_ILi0EEESS_SS_EEEEENS5_IJNS4_10UnderscoreESV_SV_EEEEENS4_13SM90_TMA_LOADENS4_14ComposedLayoutINS4_7SwizzleILi3ELi4ELi3EEENS4_18smem_ptr_flag_bitsILi32EEENSR_INS5_IJNSA_ILi8EEENSA_ILi32EEEEEENS5_IJS15_SB_EEEEEEEvNS4_8identityESY_S19_vS1A_EENS_8epilogue10collective6detail29Sm90TmaWarpSpecializedAdapterINS1D_15DefaultEpilogueIfSI_SI_NS1C_6thread17LinearCombinationIfLi1EffLNS1H_9ScaleType4KindE0ELNS_15FloatRoundStyleE2EfEENS1_15EpilogueDefaultEEEEEvvEEEEvNT_6ParamsE,"aw",@nobits
	.sectionflags	@""
	.align	16
	.zero		1024


//--------------------- .nv.shared.reserved.0     --------------------------
	.section	.nv.shared.reserved.0,"aw",@nobits
	.weak		__nv_reservedSMEM_offset_0_alias
	.size		__nv_reservedSMEM_offset_0_alias, 0, 0
	.other		__nv_reservedSMEM_offset_0_alias,@"STO_CUDA_RESERVED_SHARED STV_DEFAULT"
__nv_reservedSMEM_offset_0_alias:
	.zero		0


//--------------------- .nv.global                --------------------------
	.section	.nv.global,"aw",@nobits
.nv.global:
	.type		_ZN40_INTERNAL_54ea485e_4_k_cu_241f1f88_329834cute1_E,@object
	.size		_ZN40_INTERNAL_54ea485e_4_k_cu_241f1f88_329834cute1_E,(_ZN40_INTERNAL_54ea485e_4_k_cu_241f1f88_329834cuda3std3__45__cpo6cbeginE - _ZN40_INTERNAL_54ea485e_4_k_cu_241f1f88_329834cute1_E)
_ZN40_INTERNAL_54ea485e_4_k_cu_241f1f88_329834cute1_E:
	.zero		1
	.type		_ZN40_INTERNAL_54ea485e_4_k_cu_241f1f88_329834cuda3std3__45__cpo6cbeginE,@object
	.size		_ZN40_INTERNAL_54ea485e_4_k_cu_241f1f88_329834cuda3std3__45__cpo6cbeginE,(_ZN40_INTERNAL_54ea485e_4_k_cu_241f1f88_329834cuda3std3__48in_placeE - _ZN40_INTERNAL_54ea485e_4_k_cu_241f1f88_329834cuda3std3__45__cpo6cbeginE)
_ZN40_INTERNAL_54ea485e_4_k_cu_241f1f88_329834cuda3std3__45__cpo6cbeginE:
	.zero		1
	.type		_ZN40_INTERNAL_54ea485e_4_k_cu_241f1f88_329834cuda3std3__48in_placeE,@object
	.size		_ZN40_INTERNAL_54ea485e_4_k_cu_241f1f88_329834cuda3std3__48in_placeE,(_ZN40_INTERNAL_54ea485e_4_k_cu_241f1f88_329834cuda3std6ranges3__45__cpo9iter_moveE - _ZN40_INTERNAL_54ea485e_4_k_cu_241f1f88_329834cuda3std3__48in_placeE)
_ZN40_INTERNAL_54ea485e_4_k_cu_241f1f88_329834cuda3std3__48in_placeE:
	.zero		1
	.type		_ZN40_INTERNAL_54ea485e_4_k_cu_241f1f88_329834cuda3std6ranges3__45__cpo9iter_moveE,@object
	.size		_ZN40_INTERNAL_54ea485e_4_k_cu_241f1f88_329834cuda3std6ranges3__45__cpo9iter_moveE,(_ZN40_INTERNAL_54ea485e_4_k_cu_241f1f88_329834cuda3std3__45__cpo5beginE - _ZN40_INTERNAL_54ea485e_4_k_cu_241f1f88_329834cuda3std6ranges3__45__cpo9iter_moveE)
_ZN40_INTERNAL_54ea485e_4_k_cu_241f1f88_329834cuda3std6ranges3__45__cpo9iter_moveE:
	.zero		1
	.type		_ZN40_INTERNAL_54ea485e_4_k_cu_241f1f88_329834cuda3std3__45__cpo5beginE,@object
	.size		_ZN40_INTERNAL_54ea485e_4_k_cu_241f1f88_329834cuda3std3__45__cpo5beginE,(_ZN40_INTERNAL_54ea485e_4_k_cu_241f1f88_329834cuda3std3__442_GLOBAL__N__54ea485e_4_k_cu_241f1f88_329836ignoreE - _ZN40_INTERNAL_54ea485e_4_k_cu_241f1f88_329834cuda3std3__45__cpo5beginE)
_ZN40_INTERNAL_54ea485e_4_k_cu_241f1f88_329834cuda3std3__45__cpo5beginE:
	.zero		1
	.type		_ZN40_INTERNAL_54ea485e_4_k_cu_241f1f88_329834cuda3std3__442_GLOBAL__N__54ea485e_4_k_cu_241f1f88_329836ignoreE,@object
	.size		_ZN40_INTERNAL_54ea485e_4_k_cu_241f1f88_329834cuda3std3__442_GLOBAL__N__54ea485e_4_k_cu_241f1f88_329836ignoreE,(_ZN40_INTERNAL_54ea485e_4_k_cu_241f1f88_329834cute7productE - _ZN40_INTERNAL_54ea485e_4_k_cu_241f1f88_329834cuda3std3__442_GLOBAL__N__54ea485e_4_k_cu_241f1f88_329836ignoreE)
_ZN40_INTERNAL_54ea485e_4_k_cu_241f1f88_329834cuda3std3__442_GLOBAL__N__54ea485e_4_k_cu_241f1f88_329836ignoreE:
	.zero		1
	.type		_ZN40_INTERNAL_54ea485e_4_k_cu_241f1f88_329834cute7productE,@object
	.size		_ZN40_INTERNAL_54ea485e_4_k_cu_241f1f88_329834cute7productE,(_ZN40_INTERNAL_54ea485e_4_k_cu_241f1f88_329834cuda3std3__45__cpo3endE - _ZN40_INTERNAL_54ea485e_4_k_cu_241f1f88_329834cute7productE)
_ZN40_INTERNAL_54ea485e_4_k_cu_241f1f88_329834cute7productE:
	.zero		1
	.type		_ZN40_INTERNAL_54ea485e_4_k_cu_241f1f88_329834cuda3std3__45__cpo3endE,@object
	.size		_ZN40_INTERNAL_54ea485e_4_k_cu_241f1f88_329834cuda3std3__45__cpo3endE,(_ZN40_INTERNAL_54ea485e_4_k_cu_241f1f88_329834cuda3std3__419piecewise_constructE - _ZN40_INTERNAL_54ea485e_4_k_cu_241f1f88_329834cuda3std3__45__cpo3endE)
_ZN40_INTERNAL_54ea485e_4_k_cu_241f1f88_329834cuda3std3__45__cpo3endE:
	.zero		1
	.type		_ZN40_INTERNAL_54ea485e_4_k_cu_241f1f88_329834cuda3std3__419piecewise_constructE,@object
	.size		_ZN40_INTERNAL_54ea485e_4_k_cu_241f1f88_329834cuda3std3__419piecewise_constructE,(_ZN40_INTERNAL_54ea485e_4_k_cu_241f1f88_329834cuda3std3__45__cpo4cendE - _ZN40_INTERNAL_54ea485e_4_k_cu_241f1f88_329834cuda3std3__419piecewise_constructE)
_ZN40_INTERNAL_54ea485e_4_k_cu_241f1f88_329834cuda3std3__419piecewise_constructE:
	.zero		1
	.type		_ZN40_INTERNAL_54ea485e_4_k_cu_241f1f88_329834cuda3std3__45__cpo4cendE,@object
	.size		_ZN40_INTERNAL_54ea485e_4_k_cu_241f1f88_329834cuda3std3__45__cpo4cendE,(_ZN40_INTERNAL_54ea485e_4_k_cu_241f1f88_329834cuda3std6ranges3__45__cpo4swapE - _ZN40_INTERNAL_54ea485e_4_k_cu_241f1f88_329834cuda3std3__45__cpo4cendE)
_ZN40_INTERNAL_54ea485e_4_k_cu_241f1f88_329834cuda3std3__45__cpo4cendE:
	.zero		1
	.type		_ZN40_INTERNAL_54ea485e_4_k_cu_241f1f88_329834cuda3std6ranges3__45__cpo4swapE,@object
	.size		_ZN40_INTERNAL_54ea485e_4_k_cu_241f1f88_329834cuda3std6ranges3__45__cpo4swapE,(.L_8 - _ZN40_INTERNAL_54ea485e_4_k_cu_241f1f88_329834cuda3std6ranges3__45__cpo4swapE)
_ZN40_INTERNAL_54ea485e_4_k_cu_241f1f88_329834cuda3std6ranges3__45__cpo4swapE:
	.zero		1
.L_8:


//--------------------- .nv.constant0._ZN7cutlass13device_kernelINS_4gemm6kernel13GemmUniversalIN4cute5tupleIJiiiiEEENS1_10collective13CollectiveMmaINS1_34MainloopSm90TmaGmmaWarpSpecializedILi4ENS5_IJNS4_1CILi1EEESB_SB_EEENS1_32KernelTmaWarpSpecializedPingpongEEENS5_IJNSA_ILi64EEENSA_ILi128EEESF_EEEfNS5_IJlSB_lEEEfSI_NS4_8TiledMMAINS4_8MMA_AtomIJNS4_4SM904GMMA30MMA_64x128x8_F32TF32TF32_SS_TNILNSM_7ScaleInE1ELSO_1EEEEEENS4_6LayoutISC_NS5_IJNSA_ILi0EEESS_SS_EEEEENS5_IJNS4_10UnderscoreESV_SV_EEEEENS4_13SM90_TMA_LOADENS4_14ComposedLayoutINS4_7SwizzleILi3ELi4ELi3EEENS4_18smem_ptr_flag_bitsILi32EEENSR_INS5_IJNSA_ILi8EEENSA_ILi32EEEEEENS5_IJS15_SB_EEEEEEEvNS4_8identityESY_S19_vS1A_EENS_8epilogue10collective6detail29Sm90TmaWarpSpecializedAdapterINS1D_15DefaultEpilogueIfSI_SI_NS1C_6thread17LinearCombinationIfLi1EffLNS1H_9ScaleType4KindE0ELNS_15FloatRoundStyleE2EfEENS1_15EpilogueDefaultEEEEEvvEEEEvNT_6ParamsE --------------------------
	.section	.nv.constant0._ZN7cutlass13device_kernelINS_4gemm6kernel13GemmUniversalIN4cute5tupleIJiiiiEEENS1_10collective13CollectiveMmaINS1_34MainloopSm90TmaGmmaWarpSpecializedILi4ENS5_IJNS4_1CILi1EEESB_SB_EEENS1_32KernelTmaWarpSpecializedPingpongEEENS5_IJNSA_ILi64EEENSA_ILi128EEESF_EEEfNS5_IJlSB_lEEEfSI_NS4_8TiledMMAINS4_8MMA_AtomIJNS4_4SM904GMMA30MMA_64x128x8_F32TF32TF32_SS_TNILNSM_7ScaleInE1ELSO_1EEEEEENS4_6LayoutISC_NS5_IJNSA_ILi0EEESS_SS_EEEEENS5_IJNS4_10UnderscoreESV_SV_EEEEENS4_13SM90_TMA_LOADENS4_14ComposedLayoutINS4_7SwizzleILi3ELi4ELi3EEENS4_18smem_ptr_flag_bitsILi32EEENSR_INS5_IJNSA_ILi8EEENSA_ILi32EEEEEENS5_IJS15_SB_EEEEEEEvNS4_8identityESY_S19_vS1A_EENS_8epilogue10collective6detail29Sm90TmaWarpSpecializedAdapterINS1D_15DefaultEpilogueIfSI_SI_NS1C_6thread17LinearCombinationIfLi1EffLNS1H_9ScaleType4KindE0ELNS_15FloatRoundStyleE2EfEENS1_15EpilogueDefaultEEEEEvvEEEEvNT_6ParamsE,"a",@progbits
	.sectionflags	@""
	.align	4
.nv.constant0._ZN7cutlass13device_kernelINS_4gemm6kernel13GemmUniversalIN4cute5tupleIJiiiiEEENS1_10collective13CollectiveMmaINS1_34MainloopSm90TmaGmmaWarpSpecializedILi4ENS5_IJNS4_1CILi1EEESB_SB_EEENS1_32KernelTmaWarpSpecializedPingpongEEENS5_IJNSA_ILi64EEENSA_ILi128EEESF_EEEfNS5_IJlSB_lEEEfSI_NS4_8TiledMMAINS4_8MMA_AtomIJNS4_4SM904GMMA30MMA_64x128x8_F32TF32TF32_SS_TNILNSM_7ScaleInE1ELSO_1EEEEEENS4_6LayoutISC_NS5_IJNSA_ILi0EEESS_SS_EEEEENS5_IJNS4_10UnderscoreESV_SV_EEEEENS4_13SM90_TMA_LOADENS4_14ComposedLayoutINS4_7SwizzleILi3ELi4ELi3EEENS4_18smem_ptr_flag_bitsILi32EEENSR_INS5_IJNSA_ILi8EEENSA_ILi32EEEEEENS5_IJS15_SB_EEEEEEEvNS4_8identityESY_S19_vS1A_EENS_8epilogue10collective6detail29Sm90TmaWarpSpecializedAdapterINS1D_15DefaultEpilogueIfSI_SI_NS1C_6thread17LinearCombinationIfLi1EffLNS1H_9ScaleType4KindE0ELNS_15FloatRoundStyleE2EfEENS1_15EpilogueDefaultEEEEEvvEEEEvNT_6ParamsE:
	.zero		1664


//--------------------- SYMBOLS --------------------------

	.type		.nv.reservedSmem.offset0,@object
	.size		.nv.reservedSmem.offset0,0x4
	.type		__assertfail,@function
